//
// Generated by NVIDIA NVVM Compiler
//
// Compiler Build ID: CL-36424714
// Cuda compilation tools, release 13.0, V13.0.88
// Based on NVVM 20.0.0
//

.version 9.0
.target sm_100
.address_size 64

	// .globl	_Z14kernelgpuInituIdEvPT_S1_S1_S1_iiiiii

.visible .entry _Z14kernelgpuInituIdEvPT_S1_S1_S1_iiiiii(
	.param .u64 .ptr .align 1 _Z14kernelgpuInituIdEvPT_S1_S1_S1_iiiiii_param_0,
	.param .u64 .ptr .align 1 _Z14kernelgpuInituIdEvPT_S1_S1_S1_iiiiii_param_1,
	.param .u64 .ptr .align 1 _Z14kernelgpuInituIdEvPT_S1_S1_S1_iiiiii_param_2,
	.param .u64 .ptr .align 1 _Z14kernelgpuInituIdEvPT_S1_S1_S1_iiiiii_param_3,
	.param .u32 _Z14kernelgpuInituIdEvPT_S1_S1_S1_iiiiii_param_4,
	.param .u32 _Z14kernelgpuInituIdEvPT_S1_S1_S1_iiiiii_param_5,
	.param .u32 _Z14kernelgpuInituIdEvPT_S1_S1_S1_iiiiii_param_6,
	.param .u32 _Z14kernelgpuInituIdEvPT_S1_S1_S1_iiiiii_param_7,
	.param .u32 _Z14kernelgpuInituIdEvPT_S1_S1_S1_iiiiii_param_8,
	.param .u32 _Z14kernelgpuInituIdEvPT_S1_S1_S1_iiiiii_param_9
)
{
	.reg .pred 	%p<23>;
	.reg .b32 	%r<141>;
	.reg .b32 	%f<9>;
	.reg .b64 	%rd<20>;
	.reg .b64 	%fd<228>;

	ld.param.u32 	%r40, [_Z14kernelgpuInituIdEvPT_S1_S1_S1_iiiiii_param_5];
	mov.u32 	%r44, %tid.x;
	mov.u32 	%r45, %ctaid.x;
	mov.u32 	%r1, %ntid.x;
	mad.lo.s32 	%r132, %r45, %r1, %r44;
	setp.ge.s32 	%p1, %r132, %r40;
	@%p1 bra 	$L__BB0_29;
	mov.b32 	%r46, 1127219200;
	mov.b32 	%r47, -2147483648;
	mov.b64 	%fd1, {%r47, %r46};
	mov.u32 	%r48, %nctaid.x;
	mul.lo.s32 	%r3, %r1, %r48;
$L__BB0_2:
	ld.param.u32 	%r130, [_Z14kernelgpuInituIdEvPT_S1_S1_S1_iiiiii_param_8];
	ld.param.u32 	%r128, [_Z14kernelgpuInituIdEvPT_S1_S1_S1_iiiiii_param_6];
	ld.param.u64 	%rd19, [_Z14kernelgpuInituIdEvPT_S1_S1_S1_iiiiii_param_3];
	ld.param.u64 	%rd18, [_Z14kernelgpuInituIdEvPT_S1_S1_S1_iiiiii_param_1];
	div.s32 	%r6, %r132, %r130;
	mul.lo.s32 	%r49, %r6, %r130;
	sub.s32 	%r5, %r132, %r49;
	cvta.to.global.u64 	%rd5, %rd19;
	ld.global.f64 	%fd2, [%rd5];
	ld.global.f64 	%fd3, [%rd5+32];
	ld.global.f64 	%fd4, [%rd5+48];
	ld.global.f64 	%fd5, [%rd5+64];
	ld.global.f64 	%fd6, [%rd5+72];
	ld.global.f64 	%fd7, [%rd5+80];
	ld.global.f64 	%fd8, [%rd5+88];
	mul.lo.s32 	%r50, %r130, %r128;
	mad.lo.s32 	%r51, %r50, %r6, %r5;
	cvta.to.global.u64 	%rd6, %rd18;
	mul.wide.s32 	%rd7, %r51, 8;
	add.s64 	%rd8, %rd6, %rd7;
	ld.global.f64 	%fd52, [%rd8];
	mul.wide.s32 	%rd1, %r130, 8;
	add.s64 	%rd9, %rd8, %rd1;
	ld.global.f64 	%fd53, [%rd9];
	mul.f64 	%fd54, %fd53, %fd53;
	fma.rn.f64 	%fd9, %fd52, %fd52, %fd54;
	rcp.rn.f64 	%fd10, %fd7;
	mul.f64 	%fd11, %fd8, 0d3F9999999999999A;
	fma.rn.f64 	%fd55, %fd11, 0d3FF71547652B82FE, 0d4338000000000000;
	{
	.reg .b32 %temp; 
	mov.b64 	{%r7, %temp}, %fd55;
	}
	mov.f64 	%fd56, 0dC338000000000000;
	add.rn.f64 	%fd57, %fd55, %fd56;
	fma.rn.f64 	%fd58, %fd57, 0dBFE62E42FEFA39EF, %fd11;
	fma.rn.f64 	%fd59, %fd57, 0dBC7ABC9E3B39803F, %fd58;
	fma.rn.f64 	%fd60, %fd59, 0d3E5ADE1569CE2BDF, 0d3E928AF3FCA213EA;
	fma.rn.f64 	%fd61, %fd60, %fd59, 0d3EC71DEE62401315;
	fma.rn.f64 	%fd62, %fd61, %fd59, 0d3EFA01997C89EB71;
	fma.rn.f64 	%fd63, %fd62, %fd59, 0d3F2A01A014761F65;
	fma.rn.f64 	%fd64, %fd63, %fd59, 0d3F56C16C1852B7AF;
	fma.rn.f64 	%fd65, %fd64, %fd59, 0d3F81111111122322;
	fma.rn.f64 	%fd66, %fd65, %fd59, 0d3FA55555555502A1;
	fma.rn.f64 	%fd67, %fd66, %fd59, 0d3FC5555555555511;
	fma.rn.f64 	%fd68, %fd67, %fd59, 0d3FE000000000000B;
	fma.rn.f64 	%fd69, %fd68, %fd59, 0d3FF0000000000000;
	fma.rn.f64 	%fd70, %fd69, %fd59, 0d3FF0000000000000;
	{
	.reg .b32 %temp; 
	mov.b64 	{%r8, %temp}, %fd70;
	}
	{
	.reg .b32 %temp; 
	mov.b64 	{%temp, %r9}, %fd70;
	}
	shl.b32 	%r52, %r7, 20;
	add.s32 	%r53, %r52, %r9;
	mov.b64 	%fd218, {%r8, %r53};
	{
	.reg .b32 %temp; 
	mov.b64 	{%temp, %r54}, %fd11;
	}
	mov.b32 	%f5, %r54;
	abs.f32 	%f1, %f5;
	setp.lt.f32 	%p2, %f1, 0f4086232B;
	@%p2 bra 	$L__BB0_5;
	setp.lt.f64 	%p3, %fd11, 0d0000000000000000;
	add.f64 	%fd71, %fd11, 0d7FF0000000000000;
	selp.f64 	%fd218, 0d0000000000000000, %fd71, %p3;
	setp.geu.f32 	%p4, %f1, 0f40874800;
	@%p4 bra 	$L__BB0_5;
	shr.u32 	%r55, %r7, 31;
	add.s32 	%r56, %r7, %r55;
	shr.s32 	%r57, %r56, 1;
	shl.b32 	%r58, %r57, 20;
	add.s32 	%r59, %r9, %r58;
	mov.b64 	%fd72, {%r8, %r59};
	sub.s32 	%r60, %r7, %r57;
	shl.b32 	%r61, %r60, 20;
	add.s32 	%r62, %r61, 1072693248;
	mov.b32 	%r63, 0;
	mov.b64 	%fd73, {%r63, %r62};
	mul.f64 	%fd218, %fd73, %fd72;
$L__BB0_5:
	sub.f64 	%fd74, %fd6, %fd7;
	mul.f64 	%fd16, %fd74, %fd218;
	sqrt.rn.f64 	%fd75, %fd9;
	mul.f64 	%fd17, %fd75, 0d3F9999999999999A;
	rcp.rn.f64 	%fd76, %fd2;
	mul.f64 	%fd77, %fd76, %fd4;
	sub.f64 	%fd78, %fd4, %fd77;
	rcp.rn.f64 	%fd18, %fd78;
	fma.rn.f64 	%fd79, %fd17, 0d3FF71547652B82FE, 0d4338000000000000;
	{
	.reg .b32 %temp; 
	mov.b64 	{%r10, %temp}, %fd79;
	}
	mov.f64 	%fd80, 0dC338000000000000;
	add.rn.f64 	%fd81, %fd79, %fd80;
	fma.rn.f64 	%fd82, %fd81, 0dBFE62E42FEFA39EF, %fd17;
	fma.rn.f64 	%fd83, %fd81, 0dBC7ABC9E3B39803F, %fd82;
	fma.rn.f64 	%fd84, %fd83, 0d3E5ADE1569CE2BDF, 0d3E928AF3FCA213EA;
	fma.rn.f64 	%fd85, %fd84, %fd83, 0d3EC71DEE62401315;
	fma.rn.f64 	%fd86, %fd85, %fd83, 0d3EFA01997C89EB71;
	fma.rn.f64 	%fd87, %fd86, %fd83, 0d3F2A01A014761F65;
	fma.rn.f64 	%fd88, %fd87, %fd83, 0d3F56C16C1852B7AF;
	fma.rn.f64 	%fd89, %fd88, %fd83, 0d3F81111111122322;
	fma.rn.f64 	%fd90, %fd89, %fd83, 0d3FA55555555502A1;
	fma.rn.f64 	%fd91, %fd90, %fd83, 0d3FC5555555555511;
	fma.rn.f64 	%fd92, %fd91, %fd83, 0d3FE000000000000B;
	fma.rn.f64 	%fd93, %fd92, %fd83, 0d3FF0000000000000;
	fma.rn.f64 	%fd94, %fd93, %fd83, 0d3FF0000000000000;
	{
	.reg .b32 %temp; 
	mov.b64 	{%r11, %temp}, %fd94;
	}
	{
	.reg .b32 %temp; 
	mov.b64 	{%temp, %r12}, %fd94;
	}
	shl.b32 	%r64, %r10, 20;
	add.s32 	%r65, %r64, %r12;
	mov.b64 	%fd219, {%r11, %r65};
	{
	.reg .b32 %temp; 
	mov.b64 	{%temp, %r66}, %fd17;
	}
	mov.b32 	%f6, %r66;
	abs.f32 	%f2, %f6;
	setp.lt.f32 	%p5, %f2, 0f4086232B;
	@%p5 bra 	$L__BB0_8;
	setp.lt.f64 	%p6, %fd17, 0d0000000000000000;
	add.f64 	%fd95, %fd17, 0d7FF0000000000000;
	selp.f64 	%fd219, 0d0000000000000000, %fd95, %p6;
	setp.geu.f32 	%p7, %f2, 0f40874800;
	@%p7 bra 	$L__BB0_8;
	shr.u32 	%r67, %r10, 31;
	add.s32 	%r68, %r10, %r67;
	shr.s32 	%r69, %r68, 1;
	shl.b32 	%r70, %r69, 20;
	add.s32 	%r71, %r12, %r70;
	mov.b64 	%fd96, {%r11, %r71};
	sub.s32 	%r72, %r10, %r69;
	shl.b32 	%r73, %r72, 20;
	add.s32 	%r74, %r73, 1072693248;
	mov.b32 	%r75, 0;
	mov.b64 	%fd97, {%r75, %r74};
	mul.f64 	%fd219, %fd97, %fd96;
$L__BB0_8:
	fma.rn.f64 	%fd220, %fd7, %fd219, %fd16;
	{
	.reg .b32 %temp; 
	mov.b64 	{%temp, %r133}, %fd220;
	}
	{
	.reg .b32 %temp; 
	mov.b64 	{%r134, %temp}, %fd220;
	}
	setp.gt.s32 	%p8, %r133, 1048575;
	mov.b32 	%r135, -1023;
	@%p8 bra 	$L__BB0_10;
	mul.f64 	%fd220, %fd220, 0d4350000000000000;
	{
	.reg .b32 %temp; 
	mov.b64 	{%temp, %r133}, %fd220;
	}
	{
	.reg .b32 %temp; 
	mov.b64 	{%r134, %temp}, %fd220;
	}
	mov.b32 	%r135, -1077;
$L__BB0_10:
	add.s32 	%r78, %r133, -1;
	setp.gt.u32 	%p9, %r78, 2146435070;
	@%p9 bra 	$L__BB0_14;
	shr.u32 	%r81, %r133, 20;
	add.s32 	%r136, %r135, %r81;
	and.b32  	%r82, %r133, 1048575;
	or.b32  	%r83, %r82, 1072693248;
	mov.b64 	%fd221, {%r134, %r83};
	setp.lt.u32 	%p11, %r83, 1073127583;
	@%p11 bra 	$L__BB0_13;
	{
	.reg .b32 %temp; 
	mov.b64 	{%r84, %temp}, %fd221;
	}
	{
	.reg .b32 %temp; 
	mov.b64 	{%temp, %r85}, %fd221;
	}
	add.s32 	%r86, %r85, -1048576;
	mov.b64 	%fd221, {%r84, %r86};
	add.s32 	%r136, %r136, 1;
$L__BB0_13:
	add.f64 	%fd99, %fd221, 0dBFF0000000000000;
	add.f64 	%fd100, %fd221, 0d3FF0000000000000;
	rcp.approx.ftz.f64 	%fd101, %fd100;
	neg.f64 	%fd102, %fd100;
	fma.rn.f64 	%fd103, %fd102, %fd101, 0d3FF0000000000000;
	fma.rn.f64 	%fd104, %fd103, %fd103, %fd103;
	fma.rn.f64 	%fd105, %fd104, %fd101, %fd101;
	mul.f64 	%fd106, %fd99, %fd105;
	fma.rn.f64 	%fd107, %fd99, %fd105, %fd106;
	mul.f64 	%fd108, %fd107, %fd107;
	fma.rn.f64 	%fd109, %fd108, 0d3EB1380B3AE80F1E, 0d3ED0EE258B7A8B04;
	fma.rn.f64 	%fd110, %fd109, %fd108, 0d3EF3B2669F02676F;
	fma.rn.f64 	%fd111, %fd110, %fd108, 0d3F1745CBA9AB0956;
	fma.rn.f64 	%fd112, %fd111, %fd108, 0d3F3C71C72D1B5154;
	fma.rn.f64 	%fd113, %fd112, %fd108, 0d3F624924923BE72D;
	fma.rn.f64 	%fd114, %fd113, %fd108, 0d3F8999999999A3C4;
	fma.rn.f64 	%fd115, %fd114, %fd108, 0d3FB5555555555554;
	sub.f64 	%fd116, %fd99, %fd107;
	add.f64 	%fd117, %fd116, %fd116;
	neg.f64 	%fd118, %fd107;
	fma.rn.f64 	%fd119, %fd118, %fd99, %fd117;
	mul.f64 	%fd120, %fd105, %fd119;
	mul.f64 	%fd121, %fd108, %fd115;
	fma.rn.f64 	%fd122, %fd121, %fd107, %fd120;
	xor.b32  	%r87, %r136, -2147483648;
	mov.b32 	%r88, 1127219200;
	mov.b64 	%fd123, {%r87, %r88};
	sub.f64 	%fd124, %fd123, %fd1;
	fma.rn.f64 	%fd125, %fd124, 0d3FE62E42FEFA39EF, %fd107;
	fma.rn.f64 	%fd126, %fd124, 0dBFE62E42FEFA39EF, %fd125;
	sub.f64 	%fd127, %fd126, %fd107;
	sub.f64 	%fd128, %fd122, %fd127;
	fma.rn.f64 	%fd129, %fd124, 0d3C7ABC9E3B39803F, %fd128;
	add.f64 	%fd222, %fd125, %fd129;
	bra.uni 	$L__BB0_15;
$L__BB0_14:
	fma.rn.f64 	%fd98, %fd220, 0d7FF0000000000000, 0d7FF0000000000000;
	{
	.reg .b32 %temp; 
	mov.b64 	{%temp, %r79}, %fd220;
	}
	and.b32  	%r80, %r79, 2147483647;
	setp.eq.s32 	%p10, %r80, 0;
	selp.f64 	%fd222, 0dFFF0000000000000, %fd98, %p10;
$L__BB0_15:
	mul.f64 	%fd32, %fd10, %fd222;
	fma.rn.f64 	%fd223, %fd7, %fd218, %fd16;
	{
	.reg .b32 %temp; 
	mov.b64 	{%temp, %r137}, %fd223;
	}
	{
	.reg .b32 %temp; 
	mov.b64 	{%r138, %temp}, %fd223;
	}
	setp.gt.s32 	%p12, %r137, 1048575;
	mov.b32 	%r139, -1023;
	@%p12 bra 	$L__BB0_17;
	mul.f64 	%fd223, %fd223, 0d4350000000000000;
	{
	.reg .b32 %temp; 
	mov.b64 	{%temp, %r137}, %fd223;
	}
	{
	.reg .b32 %temp; 
	mov.b64 	{%r138, %temp}, %fd223;
	}
	mov.b32 	%r139, -1077;
$L__BB0_17:
	add.s32 	%r91, %r137, -1;
	setp.gt.u32 	%p13, %r91, 2146435070;
	@%p13 bra 	$L__BB0_21;
	shr.u32 	%r94, %r137, 20;
	add.s32 	%r140, %r139, %r94;
	and.b32  	%r95, %r137, 1048575;
	or.b32  	%r96, %r95, 1072693248;
	mov.b64 	%fd224, {%r138, %r96};
	setp.lt.u32 	%p15, %r96, 1073127583;
	@%p15 bra 	$L__BB0_20;
	{
	.reg .b32 %temp; 
	mov.b64 	{%r97, %temp}, %fd224;
	}
	{
	.reg .b32 %temp; 
	mov.b64 	{%temp, %r98}, %fd224;
	}
	add.s32 	%r99, %r98, -1048576;
	mov.b64 	%fd224, {%r97, %r99};
	add.s32 	%r140, %r140, 1;
$L__BB0_20:
	add.f64 	%fd131, %fd224, 0dBFF0000000000000;
	add.f64 	%fd132, %fd224, 0d3FF0000000000000;
	rcp.approx.ftz.f64 	%fd133, %fd132;
	neg.f64 	%fd134, %fd132;
	fma.rn.f64 	%fd135, %fd134, %fd133, 0d3FF0000000000000;
	fma.rn.f64 	%fd136, %fd135, %fd135, %fd135;
	fma.rn.f64 	%fd137, %fd136, %fd133, %fd133;
	mul.f64 	%fd138, %fd131, %fd137;
	fma.rn.f64 	%fd139, %fd131, %fd137, %fd138;
	mul.f64 	%fd140, %fd139, %fd139;
	fma.rn.f64 	%fd141, %fd140, 0d3EB1380B3AE80F1E, 0d3ED0EE258B7A8B04;
	fma.rn.f64 	%fd142, %fd141, %fd140, 0d3EF3B2669F02676F;
	fma.rn.f64 	%fd143, %fd142, %fd140, 0d3F1745CBA9AB0956;
	fma.rn.f64 	%fd144, %fd143, %fd140, 0d3F3C71C72D1B5154;
	fma.rn.f64 	%fd145, %fd144, %fd140, 0d3F624924923BE72D;
	fma.rn.f64 	%fd146, %fd145, %fd140, 0d3F8999999999A3C4;
	fma.rn.f64 	%fd147, %fd146, %fd140, 0d3FB5555555555554;
	sub.f64 	%fd148, %fd131, %fd139;
	add.f64 	%fd149, %fd148, %fd148;
	neg.f64 	%fd150, %fd139;
	fma.rn.f64 	%fd151, %fd150, %fd131, %fd149;
	mul.f64 	%fd152, %fd137, %fd151;
	mul.f64 	%fd153, %fd140, %fd147;
	fma.rn.f64 	%fd154, %fd153, %fd139, %fd152;
	xor.b32  	%r100, %r140, -2147483648;
	mov.b32 	%r101, 1127219200;
	mov.b64 	%fd155, {%r100, %r101};
	sub.f64 	%fd156, %fd155, %fd1;
	fma.rn.f64 	%fd157, %fd156, 0d3FE62E42FEFA39EF, %fd139;
	fma.rn.f64 	%fd158, %fd156, 0dBFE62E42FEFA39EF, %fd157;
	sub.f64 	%fd159, %fd158, %fd139;
	sub.f64 	%fd160, %fd154, %fd159;
	fma.rn.f64 	%fd161, %fd156, 0d3C7ABC9E3B39803F, %fd160;
	add.f64 	%fd225, %fd157, %fd161;
	bra.uni 	$L__BB0_22;
$L__BB0_21:
	fma.rn.f64 	%fd130, %fd223, 0d7FF0000000000000, 0d7FF0000000000000;
	{
	.reg .b32 %temp; 
	mov.b64 	{%temp, %r92}, %fd223;
	}
	and.b32  	%r93, %r92, 2147483647;
	setp.eq.s32 	%p14, %r93, 0;
	selp.f64 	%fd225, 0dFFF0000000000000, %fd130, %p14;
$L__BB0_22:
	mul.f64 	%fd162, %fd10, %fd225;
	mul.f64 	%fd163, %fd162, 0d4044000000000000;
	mul.f64 	%fd164, %fd32, 0d4044000000000000;
	sub.f64 	%fd165, %fd164, %fd163;
	neg.f64 	%fd166, %fd3;
	mul.f64 	%fd167, %fd18, %fd166;
	mul.f64 	%fd168, %fd8, %fd8;
	mul.f64 	%fd169, %fd167, %fd168;
	rcp.rn.f64 	%fd170, %fd9;
	mul.f64 	%fd171, %fd169, %fd170;
	mul.f64 	%fd42, %fd171, %fd165;
	fma.rn.f64 	%fd172, %fd42, 0d3FF71547652B82FE, 0d4338000000000000;
	{
	.reg .b32 %temp; 
	mov.b64 	{%r33, %temp}, %fd172;
	}
	mov.f64 	%fd173, 0dC338000000000000;
	add.rn.f64 	%fd174, %fd172, %fd173;
	fma.rn.f64 	%fd175, %fd174, 0dBFE62E42FEFA39EF, %fd42;
	fma.rn.f64 	%fd176, %fd174, 0dBC7ABC9E3B39803F, %fd175;
	fma.rn.f64 	%fd177, %fd176, 0d3E5ADE1569CE2BDF, 0d3E928AF3FCA213EA;
	fma.rn.f64 	%fd178, %fd177, %fd176, 0d3EC71DEE62401315;
	fma.rn.f64 	%fd179, %fd178, %fd176, 0d3EFA01997C89EB71;
	fma.rn.f64 	%fd180, %fd179, %fd176, 0d3F2A01A014761F65;
	fma.rn.f64 	%fd181, %fd180, %fd176, 0d3F56C16C1852B7AF;
	fma.rn.f64 	%fd182, %fd181, %fd176, 0d3F81111111122322;
	fma.rn.f64 	%fd183, %fd182, %fd176, 0d3FA55555555502A1;
	fma.rn.f64 	%fd184, %fd183, %fd176, 0d3FC5555555555511;
	fma.rn.f64 	%fd185, %fd184, %fd176, 0d3FE000000000000B;
	fma.rn.f64 	%fd186, %fd185, %fd176, 0d3FF0000000000000;
	fma.rn.f64 	%fd187, %fd186, %fd176, 0d3FF0000000000000;
	{
	.reg .b32 %temp; 
	mov.b64 	{%r34, %temp}, %fd187;
	}
	{
	.reg .b32 %temp; 
	mov.b64 	{%temp, %r35}, %fd187;
	}
	shl.b32 	%r102, %r33, 20;
	add.s32 	%r103, %r102, %r35;
	mov.b64 	%fd226, {%r34, %r103};
	{
	.reg .b32 %temp; 
	mov.b64 	{%temp, %r104}, %fd42;
	}
	mov.b32 	%f7, %r104;
	abs.f32 	%f3, %f7;
	setp.lt.f32 	%p16, %f3, 0f4086232B;
	@%p16 bra 	$L__BB0_25;
	setp.lt.f64 	%p17, %fd42, 0d0000000000000000;
	add.f64 	%fd188, %fd42, 0d7FF0000000000000;
	selp.f64 	%fd226, 0d0000000000000000, %fd188, %p17;
	setp.geu.f32 	%p18, %f3, 0f40874800;
	@%p18 bra 	$L__BB0_25;
	shr.u32 	%r105, %r33, 31;
	add.s32 	%r106, %r33, %r105;
	shr.s32 	%r107, %r106, 1;
	shl.b32 	%r108, %r107, 20;
	add.s32 	%r109, %r35, %r108;
	mov.b64 	%fd189, {%r34, %r109};
	sub.s32 	%r110, %r33, %r107;
	shl.b32 	%r111, %r110, 20;
	add.s32 	%r112, %r111, 1072693248;
	mov.b32 	%r113, 0;
	mov.b64 	%fd190, {%r113, %r112};
	mul.f64 	%fd226, %fd190, %fd189;
$L__BB0_25:
	mul.f64 	%fd47, %fd5, %fd18;
	neg.f64 	%fd191, %fd17;
	fma.rn.f64 	%fd192, %fd17, 0dBFF71547652B82FE, 0d4338000000000000;
	{
	.reg .b32 %temp; 
	mov.b64 	{%r36, %temp}, %fd192;
	}
	mov.f64 	%fd193, 0dC338000000000000;
	add.rn.f64 	%fd194, %fd192, %fd193;
	fma.rn.f64 	%fd195, %fd194, 0dBFE62E42FEFA39EF, %fd191;
	fma.rn.f64 	%fd196, %fd194, 0dBC7ABC9E3B39803F, %fd195;
	fma.rn.f64 	%fd197, %fd196, 0d3E5ADE1569CE2BDF, 0d3E928AF3FCA213EA;
	fma.rn.f64 	%fd198, %fd197, %fd196, 0d3EC71DEE62401315;
	fma.rn.f64 	%fd199, %fd198, %fd196, 0d3EFA01997C89EB71;
	fma.rn.f64 	%fd200, %fd199, %fd196, 0d3F2A01A014761F65;
	fma.rn.f64 	%fd201, %fd200, %fd196, 0d3F56C16C1852B7AF;
	fma.rn.f64 	%fd202, %fd201, %fd196, 0d3F81111111122322;
	fma.rn.f64 	%fd203, %fd202, %fd196, 0d3FA55555555502A1;
	fma.rn.f64 	%fd204, %fd203, %fd196, 0d3FC5555555555511;
	fma.rn.f64 	%fd205, %fd204, %fd196, 0d3FE000000000000B;
	fma.rn.f64 	%fd206, %fd205, %fd196, 0d3FF0000000000000;
	fma.rn.f64 	%fd207, %fd206, %fd196, 0d3FF0000000000000;
	{
	.reg .b32 %temp; 
	mov.b64 	{%r37, %temp}, %fd207;
	}
	{
	.reg .b32 %temp; 
	mov.b64 	{%temp, %r38}, %fd207;
	}
	shl.b32 	%r114, %r36, 20;
	add.s32 	%r115, %r114, %r38;
	mov.b64 	%fd227, {%r37, %r115};
	{
	.reg .b32 %temp; 
	mov.b64 	{%temp, %r116}, %fd191;
	}
	mov.b32 	%f8, %r116;
	abs.f32 	%f4, %f8;
	setp.lt.f32 	%p19, %f4, 0f4086232B;
	@%p19 bra 	$L__BB0_28;
	setp.gt.f64 	%p20, %fd17, 0d0000000000000000;
	mov.f64 	%fd208, 0d7FF0000000000000;
	sub.f64 	%fd209, %fd208, %fd17;
	selp.f64 	%fd227, 0d0000000000000000, %fd209, %p20;
	setp.geu.f32 	%p21, %f4, 0f40874800;
	@%p21 bra 	$L__BB0_28;
	shr.u32 	%r117, %r36, 31;
	add.s32 	%r118, %r36, %r117;
	shr.s32 	%r119, %r118, 1;
	shl.b32 	%r120, %r119, 20;
	add.s32 	%r121, %r38, %r120;
	mov.b64 	%fd210, {%r37, %r121};
	sub.s32 	%r122, %r36, %r119;
	shl.b32 	%r123, %r122, 20;
	add.s32 	%r124, %r123, 1072693248;
	mov.b32 	%r125, 0;
	mov.b64 	%fd211, {%r125, %r124};
	mul.f64 	%fd227, %fd211, %fd210;
$L__BB0_28:
	ld.param.u32 	%r131, [_Z14kernelgpuInituIdEvPT_S1_S1_S1_iiiiii_param_8];
	ld.param.u32 	%r129, [_Z14kernelgpuInituIdEvPT_S1_S1_S1_iiiiii_param_7];
	ld.param.u64 	%rd17, [_Z14kernelgpuInituIdEvPT_S1_S1_S1_iiiiii_param_0];
	fma.rn.f64 	%fd212, %fd16, %fd227, %fd7;
	mul.f64 	%fd213, %fd47, %fd226;
	div.rn.f64 	%fd214, %fd213, %fd212;
	mul.lo.s32 	%r126, %r131, %r129;
	mad.lo.s32 	%r127, %r126, %r6, %r5;
	cvta.to.global.u64 	%rd10, %rd17;
	mul.wide.s32 	%rd11, %r127, 8;
	add.s64 	%rd12, %rd10, %rd11;
	st.global.f64 	[%rd12], %fd214;
	add.s64 	%rd13, %rd12, %rd1;
	mov.b64 	%rd14, 0;
	st.global.u64 	[%rd13], %rd14;
	add.s64 	%rd15, %rd13, %rd1;
	st.global.u64 	[%rd15], %rd14;
	mul.f64 	%fd215, %fd5, %fd226;
	add.f64 	%fd216, %fd2, 0dBFF0000000000000;
	div.rn.f64 	%fd217, %fd215, %fd216;
	add.s64 	%rd16, %rd15, %rd1;
	st.global.f64 	[%rd16], %fd217;
	add.s32 	%r132, %r132, %r3;
	setp.lt.s32 	%p22, %r132, %r40;
	@%p22 bra 	$L__BB0_2;
$L__BB0_29:
	ret;

}
	// .globl	_Z14kernelgpuInituIfEvPT_S1_S1_S1_iiiiii
.visible .entry _Z14kernelgpuInituIfEvPT_S1_S1_S1_iiiiii(
	.param .u64 .ptr .align 1 _Z14kernelgpuInituIfEvPT_S1_S1_S1_iiiiii_param_0,
	.param .u64 .ptr .align 1 _Z14kernelgpuInituIfEvPT_S1_S1_S1_iiiiii_param_1,
	.param .u64 .ptr .align 1 _Z14kernelgpuInituIfEvPT_S1_S1_S1_iiiiii_param_2,
	.param .u64 .ptr .align 1 _Z14kernelgpuInituIfEvPT_S1_S1_S1_iiiiii_param_3,
	.param .u32 _Z14kernelgpuInituIfEvPT_S1_S1_S1_iiiiii_param_4,
	.param .u32 _Z14kernelgpuInituIfEvPT_S1_S1_S1_iiiiii_param_5,
	.param .u32 _Z14kernelgpuInituIfEvPT_S1_S1_S1_iiiiii_param_6,
	.param .u32 _Z14kernelgpuInituIfEvPT_S1_S1_S1_iiiiii_param_7,
	.param .u32 _Z14kernelgpuInituIfEvPT_S1_S1_S1_iiiiii_param_8,
	.param .u32 _Z14kernelgpuInituIfEvPT_S1_S1_S1_iiiiii_param_9
)
{
	.reg .pred 	%p<9>;
	.reg .b32 	%r<38>;
	.reg .b32 	%f<124>;
	.reg .b64 	%rd<16>;
	.reg .b64 	%fd<12>;

	ld.param.u64 	%rd4, [_Z14kernelgpuInituIfEvPT_S1_S1_S1_iiiiii_param_0];
	ld.param.u64 	%rd5, [_Z14kernelgpuInituIfEvPT_S1_S1_S1_iiiiii_param_1];
	ld.param.u64 	%rd6, [_Z14kernelgpuInituIfEvPT_S1_S1_S1_iiiiii_param_3];
	ld.param.u32 	%r8, [_Z14kernelgpuInituIfEvPT_S1_S1_S1_iiiiii_param_5];
	ld.param.u32 	%r9, [_Z14kernelgpuInituIfEvPT_S1_S1_S1_iiiiii_param_6];
	ld.param.u32 	%r10, [_Z14kernelgpuInituIfEvPT_S1_S1_S1_iiiiii_param_7];
	ld.param.u32 	%r11, [_Z14kernelgpuInituIfEvPT_S1_S1_S1_iiiiii_param_8];
	mov.u32 	%r12, %tid.x;
	mov.u32 	%r13, %ctaid.x;
	mov.u32 	%r1, %ntid.x;
	mad.lo.s32 	%r37, %r13, %r1, %r12;
	setp.ge.s32 	%p1, %r37, %r8;
	@%p1 bra 	$L__BB1_3;
	cvta.to.global.u64 	%rd1, %rd6;
	mul.lo.s32 	%r3, %r11, %r9;
	mul.lo.s32 	%r4, %r11, %r10;
	mov.u32 	%r14, %nctaid.x;
	mul.lo.s32 	%r5, %r1, %r14;
	cvta.to.global.u64 	%rd2, %rd5;
	cvta.to.global.u64 	%rd3, %rd4;
	mul.wide.s32 	%rd9, %r11, 4;
$L__BB1_2:
	div.s32 	%r15, %r37, %r11;
	mul.lo.s32 	%r16, %r15, %r11;
	sub.s32 	%r17, %r37, %r16;
	ld.global.f32 	%f1, [%rd1];
	ld.global.f32 	%f2, [%rd1+16];
	ld.global.f32 	%f3, [%rd1+24];
	ld.global.f32 	%f4, [%rd1+32];
	ld.global.f32 	%f5, [%rd1+36];
	ld.global.f32 	%f6, [%rd1+40];
	ld.global.f32 	%f7, [%rd1+44];
	mad.lo.s32 	%r18, %r3, %r15, %r17;
	mul.wide.s32 	%rd7, %r18, 4;
	add.s64 	%rd8, %rd2, %rd7;
	ld.global.f32 	%f8, [%rd8];
	add.s64 	%rd10, %rd8, %rd9;
	ld.global.f32 	%f9, [%rd10];
	mul.f32 	%f10, %f9, %f9;
	fma.rn.f32 	%f11, %f8, %f8, %f10;
	rcp.rn.f32 	%f12, %f6;
	cvt.f64.f32 	%fd1, %f7;
	mul.f64 	%fd2, %fd1, 0d3F9999999999999A;
	cvt.rn.f32.f64 	%f13, %fd2;
	fma.rn.f32 	%f14, %f13, 0f3BBB989D, 0f3F000000;
	cvt.sat.f32.f32 	%f15, %f14;
	mov.f32 	%f16, 0f4B400001;
	mov.f32 	%f17, 0f437C0000;
	fma.rm.f32 	%f18, %f15, %f17, %f16;
	add.f32 	%f19, %f18, 0fCB40007F;
	neg.f32 	%f20, %f19;
	fma.rn.f32 	%f21, %f13, 0f3FB8AA3B, %f20;
	fma.rn.f32 	%f22, %f13, 0f32A57060, %f21;
	mov.b32 	%r19, %f18;
	shl.b32 	%r20, %r19, 23;
	mov.b32 	%f23, %r20;
	ex2.approx.ftz.f32 	%f24, %f22;
	mul.f32 	%f25, %f24, %f23;
	sub.f32 	%f26, %f5, %f6;
	mul.f32 	%f27, %f26, %f25;
	sqrt.rn.f32 	%f28, %f11;
	cvt.f64.f32 	%fd3, %f28;
	mul.f64 	%fd4, %fd3, 0d3F9999999999999A;
	cvt.rn.f32.f64 	%f29, %fd4;
	mov.f32 	%f30, 0fBF800000;
	div.rn.f32 	%f31, %f30, %f1;
	fma.rn.f32 	%f32, %f31, %f3, %f3;
	rcp.rn.f32 	%f33, %f32;
	mul.f32 	%f34, %f7, %f7;
	div.rn.f32 	%f35, %f30, %f11;
	fma.rn.f32 	%f36, %f29, 0f3BBB989D, 0f3F000000;
	cvt.sat.f32.f32 	%f37, %f36;
	fma.rm.f32 	%f38, %f37, %f17, %f16;
	add.f32 	%f39, %f38, 0fCB40007F;
	neg.f32 	%f40, %f39;
	fma.rn.f32 	%f41, %f29, 0f3FB8AA3B, %f40;
	fma.rn.f32 	%f42, %f29, 0f32A57060, %f41;
	mov.b32 	%r21, %f38;
	shl.b32 	%r22, %r21, 23;
	mov.b32 	%f43, %r22;
	ex2.approx.ftz.f32 	%f44, %f42;
	mul.f32 	%f45, %f44, %f43;
	fma.rn.f32 	%f46, %f6, %f45, %f27;
	setp.lt.f32 	%p2, %f46, 0f00800000;
	mul.f32 	%f47, %f46, 0f4B000000;
	selp.f32 	%f48, %f47, %f46, %p2;
	selp.f32 	%f49, 0fC1B80000, 0f00000000, %p2;
	mov.b32 	%r23, %f48;
	add.s32 	%r24, %r23, -1059760811;
	and.b32  	%r25, %r24, -8388608;
	sub.s32 	%r26, %r23, %r25;
	mov.b32 	%f50, %r26;
	cvt.rn.f32.s32 	%f51, %r25;
	fma.rn.f32 	%f52, %f51, 0f34000000, %f49;
	add.f32 	%f53, %f50, 0fBF800000;
	fma.rn.f32 	%f54, %f53, 0fBE055027, 0f3E1039F6;
	fma.rn.f32 	%f55, %f54, %f53, 0fBDF8CDCC;
	fma.rn.f32 	%f56, %f55, %f53, 0f3E0F2955;
	fma.rn.f32 	%f57, %f56, %f53, 0fBE2AD8B9;
	fma.rn.f32 	%f58, %f57, %f53, 0f3E4CED0B;
	fma.rn.f32 	%f59, %f58, %f53, 0fBE7FFF22;
	fma.rn.f32 	%f60, %f59, %f53, 0f3EAAAA78;
	fma.rn.f32 	%f61, %f60, %f53, 0fBF000000;
	mul.f32 	%f62, %f53, %f61;
	fma.rn.f32 	%f63, %f62, %f53, %f53;
	fma.rn.f32 	%f64, %f52, 0f3F317218, %f63;
	setp.gt.u32 	%p3, %r23, 2139095039;
	fma.rn.f32 	%f65, %f48, 0f7F800000, 0f7F800000;
	selp.f32 	%f66, %f65, %f64, %p3;
	setp.eq.f32 	%p4, %f48, 0f00000000;
	selp.f32 	%f67, 0fFF800000, %f66, %p4;
	mul.f32 	%f68, %f12, %f67;
	mul.f32 	%f69, %f68, 0f42200000;
	fma.rn.f32 	%f70, %f6, %f25, %f27;
	setp.lt.f32 	%p5, %f70, 0f00800000;
	mul.f32 	%f71, %f70, 0f4B000000;
	selp.f32 	%f72, %f71, %f70, %p5;
	selp.f32 	%f73, 0fC1B80000, 0f00000000, %p5;
	mov.b32 	%r27, %f72;
	add.s32 	%r28, %r27, -1059760811;
	and.b32  	%r29, %r28, -8388608;
	sub.s32 	%r30, %r27, %r29;
	mov.b32 	%f74, %r30;
	cvt.rn.f32.s32 	%f75, %r29;
	fma.rn.f32 	%f76, %f75, 0f34000000, %f73;
	add.f32 	%f77, %f74, 0fBF800000;
	fma.rn.f32 	%f78, %f77, 0fBE055027, 0f3E1039F6;
	fma.rn.f32 	%f79, %f78, %f77, 0fBDF8CDCC;
	fma.rn.f32 	%f80, %f79, %f77, 0f3E0F2955;
	fma.rn.f32 	%f81, %f80, %f77, 0fBE2AD8B9;
	fma.rn.f32 	%f82, %f81, %f77, 0f3E4CED0B;
	fma.rn.f32 	%f83, %f82, %f77, 0fBE7FFF22;
	fma.rn.f32 	%f84, %f83, %f77, 0f3EAAAA78;
	fma.rn.f32 	%f85, %f84, %f77, 0fBF000000;
	mul.f32 	%f86, %f77, %f85;
	fma.rn.f32 	%f87, %f86, %f77, %f77;
	fma.rn.f32 	%f88, %f76, 0f3F317218, %f87;
	setp.gt.u32 	%p6, %r27, 2139095039;
	fma.rn.f32 	%f89, %f72, 0f7F800000, 0f7F800000;
	selp.f32 	%f90, %f89, %f88, %p6;
	setp.eq.f32 	%p7, %f72, 0f00000000;
	selp.f32 	%f91, 0fFF800000, %f90, %p7;
	cvt.f64.f32 	%fd5, %f69;
	mul.f32 	%f92, %f12, %f91;
	cvt.f64.f32 	%fd6, %f92;
	fma.rn.f64 	%fd7, %fd6, 0dC044000000000000, %fd5;
	cvt.rn.f32.f64 	%f93, %fd7;
	mul.f32 	%f94, %f33, %f2;
	mul.f32 	%f95, %f94, %f34;
	mul.f32 	%f96, %f95, %f35;
	mul.f32 	%f97, %f96, %f93;
	fma.rn.f32 	%f98, %f97, 0f3BBB989D, 0f3F000000;
	cvt.sat.f32.f32 	%f99, %f98;
	fma.rm.f32 	%f100, %f99, %f17, %f16;
	add.f32 	%f101, %f100, 0fCB40007F;
	neg.f32 	%f102, %f101;
	fma.rn.f32 	%f103, %f97, 0f3FB8AA3B, %f102;
	fma.rn.f32 	%f104, %f97, 0f32A57060, %f103;
	mov.b32 	%r31, %f100;
	shl.b32 	%r32, %r31, 23;
	mov.b32 	%f105, %r32;
	ex2.approx.ftz.f32 	%f106, %f104;
	mul.f32 	%f107, %f106, %f105;
	mul.f32 	%f108, %f4, %f33;
	mul.f32 	%f109, %f108, %f107;
	fma.rn.f32 	%f110, %f29, 0fBBBB989D, 0f3F000000;
	cvt.sat.f32.f32 	%f111, %f110;
	fma.rm.f32 	%f112, %f111, %f17, %f16;
	add.f32 	%f113, %f112, 0fCB40007F;
	neg.f32 	%f114, %f113;
	fma.rn.f32 	%f115, %f29, 0fBFB8AA3B, %f114;
	fma.rn.f32 	%f116, %f29, 0fB2A57060, %f115;
	mov.b32 	%r33, %f112;
	shl.b32 	%r34, %r33, 23;
	mov.b32 	%f117, %r34;
	ex2.approx.ftz.f32 	%f118, %f116;
	mul.f32 	%f119, %f118, %f117;
	fma.rn.f32 	%f120, %f27, %f119, %f6;
	div.rn.f32 	%f121, %f109, %f120;
	mad.lo.s32 	%r35, %r4, %r15, %r17;
	mul.wide.s32 	%rd11, %r35, 4;
	add.s64 	%rd12, %rd3, %rd11;
	st.global.f32 	[%rd12], %f121;
	add.s64 	%rd13, %rd12, %rd9;
	mov.b32 	%r36, 0;
	st.global.u32 	[%rd13], %r36;
	add.s64 	%rd14, %rd13, %rd9;
	st.global.u32 	[%rd14], %r36;
	mul.f32 	%f122, %f4, %f107;
	cvt.f64.f32 	%fd8, %f122;
	cvt.f64.f32 	%fd9, %f1;
	add.f64 	%fd10, %fd9, 0dBFF0000000000000;
	div.rn.f64 	%fd11, %fd8, %fd10;
	cvt.rn.f32.f64 	%f123, %fd11;
	add.s64 	%rd15, %rd14, %rd9;
	st.global.f32 	[%rd15], %f123;
	add.s32 	%r37, %r37, %r5;
	setp.lt.s32 	%p8, %r37, %r8;
	@%p8 bra 	$L__BB1_2;
$L__BB1_3:
	ret;

}


// ===== COMPILED SASS (sm_100) =====

	.target	sm_100

	.elftype	@"ET_EXEC"


//--------------------- .note.nv.tkinfo           --------------------------
	.section	.note.nv.tkinfo,"",@"SHT_NOTE"
	.sectionflags	@"SHF_NOTE_NV_TKINFO"
	.tkinfo
        /*0018*/ 	.word	0x00000002
        /*0030*/ 	.string	""
        /*0030*/ 	.string	"ptxas"
        /*0030*/ 	.string	"Cuda compilation tools, release 13.0, V13.0.88"
        /*0030*/ 	.string	"Build cuda_13.0.r13.0/compiler.36424714_0"
        /*0030*/ 	.string	"-arch sm_100 -m 64 "



//--------------------- .note.nv.cuinfo           --------------------------
	.section	.note.nv.cuinfo,"",@"SHT_NOTE"
	.sectionflags	@"SHF_NOTE_NV_CUINFO"
        /*0018*/ 	.short	0x0002
        /*001a*/ 	.short	0x0064
        /*001c*/ 	.short	0x0082
	.zero		2


//--------------------- .nv.info                  --------------------------
	.section	.nv.info,"",@"SHT_CUDA_INFO"
	.align	4


	//----- nvinfo : EIATTR_REGCOUNT
	.align		4
        /*0000*/ 	.byte	0x04, 0x2f
        /*0002*/ 	.short	(.L_1 - .L_0)
	.align		4
.L_0:
        /*0004*/ 	.word	index@(_Z14kernelgpuInituIdEvPT_S1_S1_S1_iiiiii)
        /*0008*/ 	.word	0x00000034


	//----- nvinfo : EIATTR_FRAME_SIZE
	.align		4
.L_1:
        /*000c*/ 	.byte	0x04, 0x11
        /*000e*/ 	.short	(.L_3 - .L_2)
	.align		4
.L_2:
        /*0010*/ 	.word	index@($__internal_6_$__cuda_sm20_dsqrt_rn_f64_mediumpath_v1)
        /*0014*/ 	.word	0x00000000


	//----- nvinfo : EIATTR_FRAME_SIZE
	.align		4
.L_3:
        /*0018*/ 	.byte	0x04, 0x11
        /*001a*/ 	.short	(.L_5 - .L_4)
	.align		4
.L_4:
        /*001c*/ 	.word	index@($__internal_5_$__cuda_sm20_div_rn_f64_full)
        /*0020*/ 	.word	0x00000000


	//----- nvinfo : EIATTR_FRAME_SIZE
	.align		4
.L_5:
        /*0024*/ 	.byte	0x04, 0x11
        /*0026*/ 	.short	(.L_7 - .L_6)
	.align		4
.L_6:
        /*0028*/ 	.word	index@($__internal_4_$__cuda_sm20_dblrcp_rn_slowpath_v3)
        /*002c*/ 	.word	0x00000000


	//----- nvinfo : EIATTR_FRAME_SIZE
	.align		4
.L_7:
        /*0030*/ 	.byte	0x04, 0x11
        /*0032*/ 	.short	(.L_9 - .L_8)
	.align		4
.L_8:
        /*0034*/ 	.word	index@(_Z14kernelgpuInituIdEvPT_S1_S1_S1_iiiiii)
        /*0038*/ 	.word	0x00000000


	//----- nvinfo : EIATTR_REGCOUNT
	.align		4
.L_9:
        /*003c*/ 	.byte	0x04, 0x2f
        /*003e*/ 	.short	(.L_11 - .L_10)
	.align		4
.L_10:
        /*0040*/ 	.word	index@(_Z14kernelgpuInituIfEvPT_S1_S1_S1_iiiiii)
        /*0044*/ 	.word	0x0000001d


	//----- nvinfo : EIATTR_FRAME_SIZE
	.align		4
.L_11:
        /*0048*/ 	.byte	0x04, 0x11
        /*004a*/ 	.short	(.L_13 - .L_12)
	.align		4
.L_12:
        /*004c*/ 	.word	index@($__internal_3_$__cuda_sm3x_div_rn_noftz_f32_slowpath)
        /*0050*/ 	.word	0x00000000


	//----- nvinfo : EIATTR_FRAME_SIZE
	.align		4
.L_13:
        /*0054*/ 	.byte	0x04, 0x11
        /*0056*/ 	.short	(.L_15 - .L_14)
	.align		4
.L_14:
        /*0058*/ 	.word	index@($__internal_2_$__cuda_sm20_sqrt_rn_f32_slowpath)
        /*005c*/ 	.word	0x00000000


	//----- nvinfo : EIATTR_FRAME_SIZE
	.align		4
.L_15:
        /*0060*/ 	.byte	0x04, 0x11
        /*0062*/ 	.short	(.L_17 - .L_16)
	.align		4
.L_16:
        /*0064*/ 	.word	index@($__internal_1_$__cuda_sm20_rcp_rn_f32_slowpath)
        /*0068*/ 	.word	0x00000000


	//----- nvinfo : EIATTR_FRAME_SIZE
	.align		4
.L_17:
        /*006c*/ 	.byte	0x04, 0x11
        /*006e*/ 	.short	(.L_19 - .L_18)
	.align		4
.L_18:
        /*0070*/ 	.word	index@($__internal_0_$__cuda_sm20_div_rn_f64_full)
        /*0074*/ 	.word	0x00000000


	//----- nvinfo : EIATTR_FRAME_SIZE
	.align		4
.L_19:
        /*0078*/ 	.byte	0x04, 0x11
        /*007a*/ 	.short	(.L_21 - .L_20)
	.align		4
.L_20:
        /*007c*/ 	.word	index@(_Z14kernelgpuInituIfEvPT_S1_S1_S1_iiiiii)
        /*0080*/ 	.word	0x00000000


	//----- nvinfo : EIATTR_MIN_STACK_SIZE
	.align		4
.L_21:
        /*0084*/ 	.byte	0x04, 0x12
        /*0086*/ 	.short	(.L_23 - .L_22)
	.align		4
.L_22:
        /*0088*/ 	.word	index@(_Z14kernelgpuInituIfEvPT_S1_S1_S1_iiiiii)
        /*008c*/ 	.word	0x00000000


	//----- nvinfo : EIATTR_MIN_STACK_SIZE
	.align		4
.L_23:
        /*0090*/ 	.byte	0x04, 0x12
        /*0092*/ 	.short	(.L_25 - .L_24)
	.align		4
.L_24:
        /*0094*/ 	.word	index@(_Z14kernelgpuInituIdEvPT_S1_S1_S1_iiiiii)
        /*0098*/ 	.word	0x00000000
.L_25:


//--------------------- .nv.compat                --------------------------
	.section	.nv.compat,"",@"SHT_CUDA_COMPAT_INFO"
	.align	4
        /*0000*/ 	.byte	0x02, 0x09, 0x00, 0x00, 0x02, 0x02, 0x01, 0x00, 0x02, 0x05, 0x05, 0x00, 0x03, 0x07, 0x01, 0x01
        /*0010*/ 	.byte	0x02, 0x03, 0x00, 0x00, 0x02, 0x06, 0x01, 0x00, 0x04, 0x0b, 0x08, 0x00, 0x01, 0x00, 0x00, 0x00
        /*0020*/ 	.byte	0x00, 0x00, 0x00, 0x00


//--------------------- .nv.info._Z14kernelgpuInituIfEvPT_S1_S1_S1_iiiiii --------------------------
	.section	.nv.info._Z14kernelgpuInituIfEvPT_S1_S1_S1_iiiiii,"",@"SHT_CUDA_INFO"
	.sectionflags	@""
	.align	4


	//----- nvinfo : EIATTR_CUDA_API_VERSION
	.align		4
        /*0000*/ 	.byte	0x04, 0x37
        /*0002*/ 	.short	(.L_27 - .L_26)
.L_26:
        /*0004*/ 	.word	0x00000082


	//----- nvinfo : EIATTR_KPARAM_INFO
	.align		4
.L_27:
        /*0008*/ 	.byte	0x04, 0x17
        /*000a*/ 	.short	(.L_29 - .L_28)
.L_28:
        /*000c*/ 	.word	0x00000000
        /*0010*/ 	.short	0x0009
        /*0012*/ 	.short	0x0034
        /*0014*/ 	.byte	0x00, 0xf0, 0x11, 0x00


	//----- nvinfo : EIATTR_KPARAM_INFO
	.align		4
.L_29:
        /*0018*/ 	.byte	0x04, 0x17
        /*001a*/ 	.short	(.L_31 - .L_30)
.L_30:
        /*001c*/ 	.word	0x00000000
        /*0020*/ 	.short	0x0008
        /*0022*/ 	.short	0x0030
        /*0024*/ 	.byte	0x00, 0xf0, 0x11, 0x00


	//----- nvinfo : EIATTR_KPARAM_INFO
	.align		4
.L_31:
        /*0028*/ 	.byte	0x04, 0x17
        /*002a*/ 	.short	(.L_33 - .L_32)
.L_32:
        /*002c*/ 	.word	0x00000000
        /*0030*/ 	.short	0x0007
        /*0032*/ 	.short	0x002c
        /*0034*/ 	.byte	0x00, 0xf0, 0x11, 0x00


	//----- nvinfo : EIATTR_KPARAM_INFO
	.align		4
.L_33:
        /*0038*/ 	.byte	0x04, 0x17
        /*003a*/ 	.short	(.L_35 - .L_34)
.L_34:
        /*003c*/ 	.word	0x00000000
        /*0040*/ 	.short	0x0006
        /*0042*/ 	.short	0x0028
        /*0044*/ 	.byte	0x00, 0xf0, 0x11, 0x00


	//----- nvinfo : EIATTR_KPARAM_INFO
	.align		4
.L_35:
        /*0048*/ 	.byte	0x04, 0x17
        /*004a*/ 	.short	(.L_37 - .L_36)
.L_36:
        /*004c*/ 	.word	0x00000000
        /*0050*/ 	.short	0x0005
        /*0052*/ 	.short	0x0024
        /*0054*/ 	.byte	0x00, 0xf0, 0x11, 0x00


	//----- nvinfo : EIATTR_KPARAM_INFO
	.align		4
.L_37:
        /*0058*/ 	.byte	0x04, 0x17
        /*005a*/ 	.short	(.L_39 - .L_38)
.L_38:
        /*005c*/ 	.word	0x00000000
        /*0060*/ 	.short	0x0004
        /*0062*/ 	.short	0x0020
        /*0064*/ 	.byte	0x00, 0xf0, 0x11, 0x00


	//----- nvinfo : EIATTR_KPARAM_INFO
	.align		4
.L_39:
        /*0068*/ 	.byte	0x04, 0x17
        /*006a*/ 	.short	(.L_41 - .L_40)
.L_40:
        /*006c*/ 	.word	0x00000000
        /*0070*/ 	.short	0x0003
        /*0072*/ 	.short	0x0018
        /*0074*/ 	.byte	0x00, 0xf5, 0x21, 0x00


	//----- nvinfo : EIATTR_KPARAM_INFO
	.align		4
.L_41:
        /*0078*/ 	.byte	0x04, 0x17
        /*007a*/ 	.short	(.L_43 - .L_42)
.L_42:
        /*007c*/ 	.word	0x00000000
        /*0080*/ 	.short	0x0002
        /*0082*/ 	.short	0x0010
        /*0084*/ 	.byte	0x00, 0xf5, 0x21, 0x00


	//----- nvinfo : EIATTR_KPARAM_INFO
	.align		4
.L_43:
        /*0088*/ 	.byte	0x04, 0x17
        /*008a*/ 	.short	(.L_45 - .L_44)
.L_44:
        /*008c*/ 	.word	0x00000000
        /*0090*/ 	.short	0x0001
        /*0092*/ 	.short	0x0008
        /*0094*/ 	.byte	0x00, 0xf5, 0x21, 0x00


	//----- nvinfo : EIATTR_KPARAM_INFO
	.align		4
.L_45:
        /*0098*/ 	.byte	0x04, 0x17
        /*009a*/ 	.short	(.L_47 - .L_46)
.L_46:
        /*009c*/ 	.word	0x00000000
        /*00a0*/ 	.short	0x0000
        /*00a2*/ 	.short	0x0000
        /*00a4*/ 	.byte	0x00, 0xf5, 0x21, 0x00


	//----- nvinfo : EIATTR_SPARSE_MMA_MASK
	.align		4
.L_47:
        /*00a8*/ 	.byte	0x03, 0x50
        /*00aa*/ 	.short	0x0000


	//----- nvinfo : EIATTR_MAXREG_COUNT
	.align		4
        /*00ac*/ 	.byte	0x03, 0x1b
        /*00ae*/ 	.short	0x00ff


	//----- nvinfo : EIATTR_MERCURY_ISA_VERSION
	.align		4
        /*00b0*/ 	.byte	0x03, 0x5f
        /*00b2*/ 	.short	0x0101


	//----- nvinfo : EIATTR_VRC_CTA_INIT_COUNT
	.align		4
        /*00b4*/ 	.byte	0x02, 0x4a
	.zero		1
	.zero		1


	//----- nvinfo : EIATTR_EXIT_INSTR_OFFSETS
	.align		4
        /*00b8*/ 	.byte	0x04, 0x1c
        /*00ba*/ 	.short	(.L_49 - .L_48)


	//   ....[0]....
.L_48:
        /*00bc*/ 	.word	0x00000070


	//   ....[1]....
        /*00c0*/ 	.word	0x00001290


	//----- nvinfo : EIATTR_CRS_STACK_SIZE
	.align		4
.L_49:
        /*00c4*/ 	.byte	0x04, 0x1e
        /*00c6*/ 	.short	(.L_51 - .L_50)
.L_50:
        /*00c8*/ 	.word	0x00000000


	//----- nvinfo : EIATTR_CBANK_PARAM_SIZE
	.align		4
.L_51:
        /*00cc*/ 	.byte	0x03, 0x19
        /*00ce*/ 	.short	0x0038


	//----- nvinfo : EIATTR_PARAM_CBANK
	.align		4
        /*00d0*/ 	.byte	0x04, 0x0a
        /*00d2*/ 	.short	(.L_53 - .L_52)
	.align		4
.L_52:
        /*00d4*/ 	.word	index@(.nv.constant0._Z14kernelgpuInituIfEvPT_S1_S1_S1_iiiiii)
        /*00d8*/ 	.short	0x0380
        /*00da*/ 	.short	0x0038


	//----- nvinfo : EIATTR_SW_WAR
	.align		4
.L_53:
        /*00dc*/ 	.byte	0x04, 0x36
        /*00de*/ 	.short	(.L_55 - .L_54)
.L_54:
        /*00e0*/ 	.word	0x00000008
.L_55:


//--------------------- .nv.info._Z14kernelgpuInituIdEvPT_S1_S1_S1_iiiiii --------------------------
	.section	.nv.info._Z14kernelgpuInituIdEvPT_S1_S1_S1_iiiiii,"",@"SHT_CUDA_INFO"
	.sectionflags	@""
	.align	4


	//----- nvinfo : EIATTR_CUDA_API_VERSION
	.align		4
        /*0000*/ 	.byte	0x04, 0x37
        /*0002*/ 	.short	(.L_57 - .L_56)
.L_56:
        /*0004*/ 	.word	0x00000082


	//----- nvinfo : EIATTR_KPARAM_INFO
	.align		4
.L_57:
        /*0008*/ 	.byte	0x04, 0x17
        /*000a*/ 	.short	(.L_59 - .L_58)
.L_58:
        /*000c*/ 	.word	0x00000000
        /*0010*/ 	.short	0x0009
        /*0012*/ 	.short	0x0034
        /*0014*/ 	.byte	0x00, 0xf0, 0x11, 0x00


	//----- nvinfo : EIATTR_KPARAM_INFO
	.align		4
.L_59:
        /*0018*/ 	.byte	0x04, 0x17
        /*001a*/ 	.short	(.L_61 - .L_60)
.L_60:
        /*001c*/ 	.word	0x00000000
        /*0020*/ 	.short	0x0008
        /*0022*/ 	.short	0x0030
        /*0024*/ 	.byte	0x00, 0xf0, 0x11, 0x00


	//----- nvinfo : EIATTR_KPARAM_INFO
	.align		4
.L_61:
        /*0028*/ 	.byte	0x04, 0x17
        /*002a*/ 	.short	(.L_63 - .L_62)
.L_62:
        /*002c*/ 	.word	0x00000000
        /*0030*/ 	.short	0x0007
        /*0032*/ 	.short	0x002c
        /*0034*/ 	.byte	0x00, 0xf0, 0x11, 0x00


	//----- nvinfo : EIATTR_KPARAM_INFO
	.align		4
.L_63:
        /*0038*/ 	.byte	0x04, 0x17
        /*003a*/ 	.short	(.L_65 - .L_64)
.L_64:
        /*003c*/ 	.word	0x00000000
        /*0040*/ 	.short	0x0006
        /*0042*/ 	.short	0x0028
        /*0044*/ 	.byte	0x00, 0xf0, 0x11, 0x00


	//----- nvinfo : EIATTR_KPARAM_INFO
	.align		4
.L_65:
        /*0048*/ 	.byte	0x04, 0x17
        /*004a*/ 	.short	(.L_67 - .L_66)
.L_66:
        /*004c*/ 	.word	0x00000000
        /*0050*/ 	.short	0x0005
        /*0052*/ 	.short	0x0024
        /*0054*/ 	.byte	0x00, 0xf0, 0x11, 0x00


	//----- nvinfo : EIATTR_KPARAM_INFO
	.align		4
.L_67:
        /*0058*/ 	.byte	0x04, 0x17
        /*005a*/ 	.short	(.L_69 - .L_68)
.L_68:
        /*005c*/ 	.word	0x00000000
        /*0060*/ 	.short	0x0004
        /*0062*/ 	.short	0x0020
        /*0064*/ 	.byte	0x00, 0xf0, 0x11, 0x00


	//----- nvinfo : EIATTR_KPARAM_INFO
	.align		4
.L_69:
        /*0068*/ 	.byte	0x04, 0x17
        /*006a*/ 	.short	(.L_71 - .L_70)
.L_70:
        /*006c*/ 	.word	0x00000000
        /*0070*/ 	.short	0x0003
        /*0072*/ 	.short	0x0018
        /*0074*/ 	.byte	0x00, 0xf5, 0x21, 0x00


	//----- nvinfo : EIATTR_KPARAM_INFO
	.align		4
.L_71:
        /*0078*/ 	.byte	0x04, 0x17
        /*007a*/ 	.short	(.L_73 - .L_72)
.L_72:
        /*007c*/ 	.word	0x00000000
        /*0080*/ 	.short	0x0002
        /*0082*/ 	.short	0x0010
        /*0084*/ 	.byte	0x00, 0xf5, 0x21, 0x00


	//----- nvinfo : EIATTR_KPARAM_INFO
	.align		4
.L_73:
        /*0088*/ 	.byte	0x04, 0x17
        /*008a*/ 	.short	(.L_75 - .L_74)
.L_74:
        /*008c*/ 	.word	0x00000000
        /*0090*/ 	.short	0x0001
        /*0092*/ 	.short	0x0008
        /*0094*/ 	.byte	0x00, 0xf5, 0x21, 0x00


	//----- nvinfo : EIATTR_KPARAM_INFO
	.align		4
.L_75:
        /*0098*/ 	.byte	0x04, 0x17
        /*009a*/ 	.short	(.L_77 - .L_76)
.L_76:
        /*009c*/ 	.word	0x00000000
        /*00a0*/ 	.short	0x0000
        /*00a2*/ 	.short	0x0000
        /*00a4*/ 	.byte	0x00, 0xf5, 0x21, 0x00


	//----- nvinfo : EIATTR_SPARSE_MMA_MASK
	.align		4
.L_77:
        /*00a8*/ 	.byte	0x03, 0x50
        /*00aa*/ 	.short	0x0000


	//----- nvinfo : EIATTR_MAXREG_COUNT
	.align		4
        /*00ac*/ 	.byte	0x03, 0x1b
        /*00ae*/ 	.short	0x00ff


	//----- nvinfo : EIATTR_MERCURY_ISA_VERSION
	.align		4
        /*00b0*/ 	.byte	0x03, 0x5f
        /*00b2*/ 	.short	0x0101


	//----- nvinfo : EIATTR_VRC_CTA_INIT_COUNT
	.align		4
        /*00b4*/ 	.byte	0x02, 0x4a
	.zero		1
	.zero		1


	//----- nvinfo : EIATTR_EXIT_INSTR_OFFSETS
	.align		4
        /*00b8*/ 	.byte	0x04, 0x1c
        /*00ba*/ 	.short	(.L_79 - .L_78)


	//   ....[0]....
.L_78:
        /*00bc*/ 	.word	0x00000070


	//   ....[1]....
        /*00c0*/ 	.word	0x00002630


	//----- nvinfo : EIATTR_CRS_STACK_SIZE
	.align		4
.L_79:
        /*00c4*/ 	.byte	0x04, 0x1e
        /*00c6*/ 	.short	(.L_81 - .L_80)
.L_80:
        /*00c8*/ 	.word	0x00000000


	//----- nvinfo : EIATTR_CBANK_PARAM_SIZE
	.align		4
.L_81:
        /*00cc*/ 	.byte	0x03, 0x19
        /*00ce*/ 	.short	0x0038


	//----- nvinfo : EIATTR_PARAM_CBANK
	.align		4
        /*00d0*/ 	.byte	0x04, 0x0a
        /*00d2*/ 	.short	(.L_83 - .L_82)
	.align		4
.L_82:
        /*00d4*/ 	.word	index@(.nv.constant0._Z14kernelgpuInituIdEvPT_S1_S1_S1_iiiiii)
        /*00d8*/ 	.short	0x0380
        /*00da*/ 	.short	0x0038


	//----- nvinfo : EIATTR_SW_WAR
	.align		4
.L_83:
        /*00dc*/ 	.byte	0x04, 0x36
        /*00de*/ 	.short	(.L_85 - .L_84)
.L_84:
        /*00e0*/ 	.word	0x00000008
.L_85:


//--------------------- .nv.callgraph             --------------------------
	.section	.nv.callgraph,"",@"SHT_CUDA_CALLGRAPH"
	.align	4
	.sectionentsize	8
	.align		4
        /*0000*/ 	.word	0x00000000
	.align		4
        /*0004*/ 	.word	0xffffffff
	.align		4
        /*0008*/ 	.word	0x00000000
	.align		4
        /*000c*/ 	.word	0xfffffffe
	.align		4
        /*0010*/ 	.word	0x00000000
	.align		4
        /*0014*/ 	.word	0xfffffffd
	.align		4
        /*0018*/ 	.word	0x00000000
	.align		4
        /*001c*/ 	.word	0xfffffffc


//--------------------- .text._Z14kernelgpuInituIfEvPT_S1_S1_S1_iiiiii --------------------------
	.section	.text._Z14kernelgpuInituIfEvPT_S1_S1_S1_iiiiii,"ax",@progbits
	.align	128
        .global         _Z14kernelgpuInituIfEvPT_S1_S1_S1_iiiiii
        .type           _Z14kernelgpuInituIfEvPT_S1_S1_S1_iiiiii,@function
        .size           _Z14kernelgpuInituIfEvPT_S1_S1_S1_iiiiii,(.L_x_80 - _Z14kernelgpuInituIfEvPT_S1_S1_S1_iiiiii)
        .other          _Z14kernelgpuInituIfEvPT_S1_S1_S1_iiiiii,@"STO_CUDA_ENTRY STV_DEFAULT"
_Z14kernelgpuInituIfEvPT_S1_S1_S1_iiiiii:
.text._Z14kernelgpuInituIfEvPT_S1_S1_S1_iiiiii:
[----:B------:R-:W-:Y:S01]  /*0000*/  LDC R1, c[0x0][0x37c] ;  /* 0x0000df00ff017b82 */ /* 0x000fe20000000800 */
[----:B------:R-:W0:Y:S07]  /*0010*/  S2R R4, SR_TID.X ;  /* 0x0000000000047919 */ /* 0x000e2e0000002100 */
[----:B------:R-:W0:Y:S01]  /*0020*/  S2UR UR4, SR_CTAID.X ;  /* 0x00000000000479c3 */ /* 0x000e220000002500 */
[----:B------:R-:W1:Y:S07]  /*0030*/  LDCU UR5, c[0x0][0x3a4] ;  /* 0x00007480ff0577ac */ /* 0x000e6e0008000800 */
[----:B------:R-:W0:Y:S02]  /*0040*/  LDC R5, c[0x0][0x360] ;  /* 0x0000d800ff057b82 */ /* 0x000e240000000800 */
[----:B0-----:R-:W-:-:S05]  /*0050*/  IMAD R4, R5, UR4, R4 ;  /* 0x0000000405047c24 */ /* 0x001fca000f8e0204 */
[----:B-1----:R-:W-:-:S13]  /*0060*/  ISETP.GE.AND P0, PT, R4, UR5, PT ;  /* 0x0000000504007c0c */ /* 0x002fda000bf06270 */
[----:B------:R-:W-:Y:S05]  /*0070*/  @P0 EXIT ;  /* 0x000000000000094d */ /* 0x000fea0003800000 */
[----:B------:R-:W0:Y:S01]  /*0080*/  LDCU UR8, c[0x0][0x370] ;  /* 0x00006e00ff0877ac */ /* 0x000e220008000800 */
[----:B------:R-:W1:Y:S01]  /*0090*/  LDCU UR5, c[0x0][0x3b0] ;  /* 0x00007600ff0577ac */ /* 0x000e620008000800 */
[----:B------:R-:W1:Y:S01]  /*00a0*/  LDCU.64 UR6, c[0x0][0x3a8] ;  /* 0x00007500ff0677ac */ /* 0x000e620008000a00 */
[----:B------:R-:W2:Y:S01]  /*00b0*/  LDCU.64 UR10, c[0x0][0x358] ;  /* 0x00006b00ff0a77ac */ /* 0x000ea20008000a00 */
[----:B------:R-:W3:Y:S01]  /*00c0*/  LDCU UR9, c[0x0][0x3a4] ;  /* 0x00007480ff0977ac */ /* 0x000ee20008000800 */
[----:B0-----:R-:W-:Y:S01]  /*00d0*/  IMAD R5, R5, UR8, RZ ;  /* 0x0000000805057c24 */ /* 0x001fe2000f8e02ff */
[----:B-1----:R-:W-:Y:S02]  /*00e0*/  UIMAD UR4, UR5, UR6, URZ ;  /* 0x00000006050472a4 */ /* 0x002fe4000f8e02ff */
[----:B--23--:R-:W-:-:S12]  /*00f0*/  UIMAD UR5, UR5, UR7, URZ ;  /* 0x00000007050572a4 */ /* 0x00cfd8000f8e02ff */
.L_x_15:
[----:B0-----:R-:W0:Y:S08]  /*0100*/  LDC R3, c[0x0][0x3b0] ;  /* 0x0000ec00ff037b82 */ /* 0x001e300000000800 */
[----:B------:R-:W1:Y:S08]  /*0110*/  LDC.64 R12, c[0x0][0x388] ;  /* 0x0000e200ff0c7b82 */ /* 0x000e700000000a00 */
[----:B------:R-:W2:Y:S01]  /*0120*/  LDC.64 R16, c[0x0][0x398] ;  /* 0x0000e600ff107b82 */ /* 0x000ea20000000a00 */
[----:B0-----:R-:W-:-:S04]  /*0130*/  IABS R11, R3 ;  /* 0x00000003000b7213 */ /* 0x001fc80000000000 */
[----:B------:R-:W0:Y:S01]  /*0140*/  I2F.RP R0, R11 ;  /* 0x0000000b00007306 */ /* 0x000e220000209400 */
[----:B--2---:R2:W5:Y:S07]  /*0150*/  LDG.E R15, desc[UR10][R16.64+0x18] ;  /* 0x0000180a100f7981 */ /* 0x00456e000c1e1900 */
[----:B0-----:R-:W0:Y:S01]  /*0160*/  MUFU.RCP R0, R0 ;  /* 0x0000000000007308 */ /* 0x001e220000001000 */
[----:B------:R2:W5:Y:S04]  /*0170*/  LDG.E R10, desc[UR10][R16.64+0x20] ;  /* 0x0000200a100a7981 */ /* 0x000568000c1e1900 */
[----:B------:R2:W5:Y:S01]  /*0180*/  LDG.E R20, desc[UR10][R16.64+0x24] ;  /* 0x0000240a10147981 */ /* 0x000562000c1e1900 */
[----:B0-----:R-:W-:-:S04]  /*0190*/  VIADD R6, R0, 0xffffffe ;  /* 0x0ffffffe00067836 */ /* 0x001fc80000000000 */
[----:B------:R0:W3:Y:S02]  /*01a0*/  F2I.FTZ.U32.TRUNC.NTZ R7, R6 ;  /* 0x0000000600077305 */ /* 0x0000e4000021f000 */
[----:B0-----:R-:W-:Y:S02]  /*01b0*/  HFMA2 R6, -RZ, RZ, 0, 0 ;  /* 0x00000000ff067431 */ /* 0x001fe400000001ff */
[----:B---3--:R-:W-:-:S04]  /*01c0*/  IMAD.MOV R2, RZ, RZ, -R7 ;  /* 0x000000ffff027224 */ /* 0x008fc800078e0a07 */
[----:B------:R-:W-:Y:S01]  /*01d0*/  IMAD R9, R2, R11, RZ ;  /* 0x0000000b02097224 */ /* 0x000fe200078e02ff */
[----:B------:R-:W-:-:S03]  /*01e0*/  IABS R2, R4 ;  /* 0x0000000400027213 */ /* 0x000fc60000000000 */
[----:B------:R-:W-:Y:S02]  /*01f0*/  IMAD.HI.U32 R7, R7, R9, R6 ;  /* 0x0000000907077227 */ /* 0x000fe400078e0006 */
[----:B------:R2:W5:Y:S04]  /*0200*/  LDG.E R6, desc[UR10][R16.64] ;  /* 0x0000000a10067981 */ /* 0x000568000c1e1900 */
[----:B------:R-:W-:-:S04]  /*0210*/  IMAD.HI.U32 R9, R7, R2, RZ ;  /* 0x0000000207097227 */ /* 0x000fc800078e00ff */
[----:B------:R-:W-:-:S04]  /*0220*/  IMAD.MOV R0, RZ, RZ, -R9 ;  /* 0x000000ffff007224 */ /* 0x000fc800078e0a09 */
[C---:B------:R-:W-:Y:S02]  /*0230*/  IMAD R0, R11.reuse, R0, R2 ;  /* 0x000000000b007224 */ /* 0x040fe400078e0202 */
[----:B------:R2:W5:Y:S03]  /*0240*/  LDG.E R2, desc[UR10][R16.64+0x10] ;  /* 0x0000100a10027981 */ /* 0x000566000c1e1900 */
[----:B------:R-:W-:-:S13]  /*0250*/  ISETP.GT.U32.AND P1, PT, R11, R0, PT ;  /* 0x000000000b00720c */ /* 0x000fda0003f24070 */
[----:B------:R-:W-:Y:S01]  /*0260*/  @!P1 IMAD.IADD R0, R0, 0x1, -R11 ;  /* 0x0000000100009824 */ /* 0x000fe200078e0a0b */
[----:B------:R-:W-:Y:S02]  /*0270*/  @!P1 IADD3 R9, PT, PT, R9, 0x1, RZ ;  /* 0x0000000109099810 */ /* 0x000fe40007ffe0ff */
[----:B------:R-:W-:Y:S02]  /*0280*/  ISETP.NE.AND P1, PT, R3, RZ, PT ;  /* 0x000000ff0300720c */ /* 0x000fe40003f25270 */
[----:B------:R-:W-:Y:S02]  /*0290*/  ISETP.GE.U32.AND P0, PT, R0, R11, PT ;  /* 0x0000000b0000720c */ /* 0x000fe40003f06070 */
[----:B------:R-:W-:Y:S01]  /*02a0*/  LOP3.LUT R0, R4, R3, RZ, 0x3c, !PT ;  /* 0x0000000304007212 */ /* 0x000fe200078e3cff */
[----:B------:R2:W5:Y:S03]  /*02b0*/  LDG.E R11, desc[UR10][R16.64+0x2c] ;  /* 0x00002c0a100b7981 */ /* 0x000566000c1e1900 */
[----:B------:R-:W-:-:S07]  /*02c0*/  ISETP.GE.AND P2, PT, R0, RZ, PT ;  /* 0x000000ff0000720c */ /* 0x000fce0003f46270 */
[----:B------:R-:W-:-:S06]  /*02d0*/  @P0 VIADD R9, R9, 0x1 ;  /* 0x0000000109090836 */ /* 0x000fcc0000000000 */
[----:B------:R-:W-:Y:S01]  /*02e0*/  @!P2 IMAD.MOV R9, RZ, RZ, -R9 ;  /* 0x000000ffff09a224 */ /* 0x000fe200078e0a09 */
[----:B------:R-:W-:-:S04]  /*02f0*/  @!P1 LOP3.LUT R9, RZ, R3, RZ, 0x33, !PT ;  /* 0x00000003ff099212 */ /* 0x000fc800078e33ff */
[----:B------:R-:W-:-:S05]  /*0300*/  IADD3 R8, PT, PT, -R9, RZ, RZ ;  /* 0x000000ff09087210 */ /* 0x000fca0007ffe1ff */
[----:B------:R-:W-:-:S04]  /*0310*/  IMAD R8, R3, R8, R4 ;  /* 0x0000000803087224 */ /* 0x000fc800078e0204 */
[----:B------:R-:W-:-:S04]  /*0320*/  IMAD R7, R9, UR4, R8 ;  /* 0x0000000409077c24 */ /* 0x000fc8000f8e0208 */
[----:B-1----:R-:W-:Y:S02]  /*0330*/  IMAD.WIDE R12, R7, 0x4, R12 ;  /* 0x00000004070c7825 */ /* 0x002fe400078e020c */
[----:B------:R-:W3:Y:S02]  /*0340*/  LDG.E R7, desc[UR10][R16.64+0x28] ;  /* 0x0000280a10077981 */ /* 0x000ee4000c1e1900 */
[----:B------:R-:W-:Y:S02]  /*0350*/  IMAD.WIDE R18, R3, 0x4, R12 ;  /* 0x0000000403127825 */ /* 0x000fe400078e020c */
[----:B------:R-:W4:Y:S04]  /*0360*/  LDG.E R12, desc[UR10][R12.64] ;  /* 0x0000000a0c0c7981 */ /* 0x000f28000c1e1900 */
[----:B------:R-:W2:Y:S01]  /*0370*/  LDG.E R18, desc[UR10][R18.64] ;  /* 0x0000000a12127981 */ /* 0x000ea2000c1e1900 */
[----:B---3--:R-:W-:-:S05]  /*0380*/  VIADD R0, R7, 0x1800000 ;  /* 0x0180000007007836 */ /* 0x008fca0000000000 */
[----:B------:R-:W-:-:S04]  /*0390*/  LOP3.LUT R0, R0, 0x7f800000, RZ, 0xc0, !PT ;  /* 0x7f80000000007812 */ /* 0x000fc800078ec0ff */
[----:B------:R-:W-:Y:S01]  /*03a0*/  ISETP.GT.U32.AND P0, PT, R0, 0x1ffffff, PT ;  /* 0x01ffffff0000780c */ /* 0x000fe20003f04070 */
[----:B--2---:R-:W-:-:S04]  /*03b0*/  FMUL R3, R18, R18 ;  /* 0x0000001212037220 */ /* 0x004fc80000400000 */
[----:B----4-:R-:W-:-:S08]  /*03c0*/  FFMA R12, R12, R12, R3 ;  /* 0x0000000c0c0c7223 */ /* 0x010fd00000000003 */
[----:B------:R-:W-:Y:S05]  /*03d0*/  @P0 BRA `(.L_x_0) ;  /* 0x0000000000140947 */ /* 0x000fea0003800000 */
[----:B------:R-:W-:Y:S02]  /*03e0*/  MOV R0, R7 ;  /* 0x0000000700007202 */ /* 0x000fe40000000f00 */
[----:B------:R-:W-:-:S07]  /*03f0*/  MOV R18, 0x410 ;  /* 0x0000041000127802 */ /* 0x000fce0000000f00 */
[----:B-----5:R-:W-:Y:S05]  /*0400*/  CALL.REL.NOINC `($__internal_1_$__cuda_sm20_rcp_rn_f32_slowpath) ;  /* 0x0000001400187944 */ /* 0x020fea0003c00000 */
[----:B------:R-:W-:Y:S01]  /*0410*/  IMAD.MOV.U32 R13, RZ, RZ, R21 ;  /* 0x000000ffff0d7224 */ /* 0x000fe200078e0015 */
[----:B------:R-:W-:Y:S06]  /*0420*/  BRA `(.L_x_1) ;  /* 0x0000000000107947 */ /* 0x000fec0003800000 */
.L_x_0:
[----:B------:R-:W0:Y:S02]  /*0430*/  MUFU.RCP R0, R7 ;  /* 0x0000000700007308 */ /* 0x000e240000001000 */
[----:B0-----:R-:W-:-:S04]  /*0440*/  FFMA R3, R7, R0, -1 ;  /* 0xbf80000007037423 */ /* 0x001fc80000000000 */
[----:B------:R-:W-:-:S04]  /*0450*/  FADD.FTZ R3, -R3, -RZ ;  /* 0x800000ff03037221 */ /* 0x000fc80000010100 */
[----:B------:R-:W-:-:S07]  /*0460*/  FFMA R13, R0, R3, R0 ;  /* 0x00000003000d7223 */ /* 0x000fce0000000000 */
.L_x_1:
[----:B-----5:R-:W0:Y:S01]  /*0470*/  F2F.F64.F32 R16, R11 ;  /* 0x0000000b00107310 */ /* 0x020e220000201800 */
[----:B------:R-:W-:Y:S01]  /*0480*/  UMOV UR6, 0x9999999a ;  /* 0x9999999a00067882 */ /* 0x000fe20000000000 */
[----:B------:R-:W-:Y:S01]  /*0490*/  UMOV UR7, 0x3f999999 ;  /* 0x3f99999900077882 */ /* 0x000fe20000000000 */
[----:B------:R-:W-:Y:S01]  /*04a0*/  MOV R3, 0x3bbb989d ;  /* 0x3bbb989d00037802 */ /* 0x000fe20000000f00 */
[----:B------:R-:W-:Y:S01]  /*04b0*/  IMAD.MOV.U32 R19, RZ, RZ, 0x437c0000 ;  /* 0x437c0000ff137424 */ /* 0x000fe200078e00ff */
[----:B------:R-:W-:Y:S01]  /*04c0*/  IADD3 R18, PT, PT, R12, -0xd000000, RZ ;  /* 0xf30000000c127810 */ /* 0x000fe20007ffe0ff */
[----:B------:R-:W-:Y:S03]  /*04d0*/  BSSY.RECONVERGENT B0, `(.L_x_2) ;  /* 0x0000017000007945 */ /* 0x000fe60003800200 */
[----:B------:R-:W-:Y:S01]  /*04e0*/  ISETP.GT.U32.AND P0, PT, R18, 0x727fffff, PT ;  /* 0x727fffff1200780c */ /* 0x000fe20003f04070 */
[----:B0-----:R-:W-:-:S10]  /*04f0*/  DMUL R16, R16, UR6 ;  /* 0x0000000610107c28 */ /* 0x001fd40008000000 */
[----:B------:R0:W1:Y:S02]  /*0500*/  F2F.F32.F64 R16, R16 ;  /* 0x0000001000107310 */ /* 0x0000640000301000 */
[----:B0-----:R-:W-:Y:S01]  /*0510*/  FADD R17, R20, -R7 ;  /* 0x8000000714117221 */ /* 0x001fe20000000000 */
[----:B-1----:R-:W-:-:S04]  /*0520*/  FFMA.SAT R0, R16, R3, 0.5 ;  /* 0x3f00000010007423 */ /* 0x002fc80000002003 */
[----:B------:R-:W-:Y:S02]  /*0530*/  FFMA.RM R0, R0, R19, 12582913 ;  /* 0x4b40000100007423 */ /* 0x000fe40000004013 */
[----:B------:R-:W-:Y:S02]  /*0540*/  MUFU.RSQ R19, R12 ;  /* 0x0000000c00137308 */ /* 0x000fe40000001400 */
[C---:B------:R-:W-:Y:S01]  /*0550*/  FADD R3, R0.reuse, -12583039 ;  /* 0xcb40007f00037421 */ /* 0x040fe20000000000 */
[----:B------:R-:W-:-:S03]  /*0560*/  IMAD.SHL.U32 R14, R0, 0x800000, RZ ;  /* 0x00800000000e7824 */ /* 0x000fc600078e00ff */
[----:B------:R-:W-:-:S04]  /*0570*/  FFMA R3, R16, 1.4426950216293334961, -R3 ;  /* 0x3fb8aa3b10037823 */ /* 0x000fc80000000803 */
[----:B------:R-:W-:-:S06]  /*0580*/  FFMA R3, R16, 1.925963033500011079e-08, R3 ;  /* 0x32a5706010037823 */ /* 0x000fcc0000000003 */
[----:B------:R-:W0:Y:S02]  /*0590*/  MUFU.EX2 R3, R3 ;  /* 0x0000000300037308 */ /* 0x000e240000000800 */
[----:B0-----:R-:W-:-:S04]  /*05a0*/  FMUL R14, R14, R3 ;  /* 0x000000030e0e7220 */ /* 0x001fc80000400000 */
[----:B------:R-:W-:Y:S01]  /*05b0*/  FMUL R16, R14, R17 ;  /* 0x000000110e107220 */ /* 0x000fe20000400000 */
[----:B------:R-:W-:Y:S06]  /*05c0*/  @!P0 BRA `(.L_x_3) ;  /* 0x00000000000c8947 */ /* 0x000fec0003800000 */
[----:B------:R-:W-:-:S07]  /*05d0*/  MOV R20, 0x5f0 ;  /* 0x000005f000147802 */ /* 0x000fce0000000f00 */
[----:B------:R-:W-:Y:S05]  /*05e0*/  CALL.REL.NOINC `($__internal_2_$__cuda_sm20_sqrt_rn_f32_slowpath) ;  /* 0x0000001400747944 */ /* 0x000fea0003c00000 */
[----:B------:R-:W-:Y:S05]  /*05f0*/  BRA `(.L_x_4) ;  /* 0x0000000000107947 */ /* 0x000fea0003800000 */
.L_x_3:
[----:B------:R-:W-:Y:S01]  /*0600*/  FMUL.FTZ R3, R12, R19 ;  /* 0x000000130c037220 */ /* 0x000fe20000410000 */
[----:B------:R-:W-:-:S03]  /*0610*/  FMUL.FTZ R17, R19, 0.5 ;  /* 0x3f00000013117820 */ /* 0x000fc60000410000 */
[----:B------:R-:W-:-:S04]  /*0620*/  FFMA R0, -R3, R3, R12 ;  /* 0x0000000303007223 */ /* 0x000fc8000000010c */
[----:B------:R-:W-:-:S07]  /*0630*/  FFMA R3, R0, R17, R3 ;  /* 0x0000001100037223 */ /* 0x000fce0000000003 */
.L_x_4:
[----:B------:R-:W-:Y:S05]  /*0640*/  BSYNC.RECONVERGENT B0 ;  /* 0x0000000000007941 */ /* 0x000fea0003800200 */
.L_x_2:
[----:B------:R-:W0:Y:S01]  /*0650*/  F2F.F64.F32 R18, R3 ;  /* 0x0000000300127310 */ /* 0x000e220000201800 */
[----:B------:R-:W-:Y:S01]  /*0660*/  UMOV UR6, 0x9999999a ;  /* 0x9999999a00067882 */ /* 0x000fe20000000000 */
[----:B------:R-:W-:-:S06]  /*0670*/  UMOV UR7, 0x3f999999 ;  /* 0x3f99999900077882 */ /* 0x000fcc0000000000 */
[----:B------:R-:W1:Y:S01]  /*0680*/  MUFU.RCP R21, R6 ;  /* 0x0000000600157308 */ /* 0x000e620000001000 */
[----:B0-----:R-:W-:Y:S01]  /*0690*/  DMUL R18, R18, UR6 ;  /* 0x0000000612127c28 */ /* 0x001fe20008000000 */
[----:B------:R-:W-:Y:S02]  /*06a0*/  UMOV UR6, 0x3f800000 ;  /* 0x3f80000000067882 */ /* 0x000fe40000000000 */
[----:B------:R-:W-:-:S04]  /*06b0*/  MOV R23, UR6 ;  /* 0x0000000600177c02 */ /* 0x000fc80008000f00 */
[----:B------:R0:W2:Y:S01]  /*06c0*/  F2F.F32.F64 R17, R18 ;  /* 0x0000001200117310 */ /* 0x0000a20000301000 */
[----:B-1----:R-:W-:-:S07]  /*06d0*/  FFMA R0, -R6, R21, 1 ;  /* 0x3f80000006007423 */ /* 0x002fce0000000115 */
[----:B------:R-:W1:Y:S01]  /*06e0*/  FCHK P0, -R23, R6 ;  /* 0x0000000617007302 */ /* 0x000e620000000100 */
[----:B------:R-:W-:-:S04]  /*06f0*/  FFMA R0, R21, R0, R21 ;  /* 0x0000000015007223 */ /* 0x000fc80000000015 */
[----:B------:R-:W-:-:S04]  /*0700*/  FFMA R21, R0, -1, RZ ;  /* 0xbf80000000157823 */ /* 0x000fc800000000ff */
[----:B------:R-:W-:-:S04]  /*0710*/  FFMA R20, -R6, R21, -1 ;  /* 0xbf80000006147423 */ /* 0x000fc80000000115 */
[----:B------:R-:W-:Y:S01]  /*0720*/  FFMA R0, R0, R20, R21 ;  /* 0x0000001400007223 */ /* 0x000fe20000000015 */
[----:B012---:R-:W-:Y:S06]  /*0730*/  @!P0 BRA `(.L_x_5) ;  /* 0x0000000000108947 */ /* 0x007fec0003800000 */
[----:B------:R-:W-:Y:S01]  /*0740*/  IMAD.MOV.U32 R0, RZ, RZ, -0x40800000 ;  /* 0xbf800000ff007424 */ /* 0x000fe200078e00ff */
[----:B------:R-:W-:Y:S02]  /*0750*/  MOV R3, R6 ;  /* 0x0000000600037202 */ /* 0x000fe40000000f00 */
[----:B------:R-:W-:-:S07]  /*0760*/  MOV R18, 0x780 ;  /* 0x0000078000127802 */ /* 0x000fce0000000f00 */
[----:B------:R-:W-:Y:S05]  /*0770*/  CALL.REL.NOINC `($__internal_3_$__cuda_sm3x_div_rn_noftz_f32_slowpath) ;  /* 0x00000014006c7944 */ /* 0x000fea0003c00000 */
.L_x_5:
[----:B------:R-:W-:Y:S01]  /*0780*/  FFMA R18, R15, R0, R15 ;  /* 0x000000000f127223 */ /* 0x000fe2000000000f */
[----:B------:R-:W-:Y:S03]  /*0790*/  BSSY.RECONVERGENT B0, `(.L_x_6) ;  /* 0x000000d000007945 */ /* 0x000fe60003800200 */
[----:B------:R-:W-:-:S05]  /*07a0*/  VIADD R0, R18, 0x1800000 ;  /* 0x0180000012007836 */ /* 0x000fca0000000000 */
[----:B------:R-:W-:-:S04]  /*07b0*/  LOP3.LUT R0, R0, 0x7f800000, RZ, 0xc0, !PT ;  /* 0x7f80000000007812 */ /* 0x000fc800078ec0ff */
[----:B------:R-:W-:-:S13]  /*07c0*/  ISETP.GT.U32.AND P0, PT, R0, 0x1ffffff, PT ;  /* 0x01ffffff0000780c */ /* 0x000fda0003f04070 */
[----:B------:R-:W-:Y:S05]  /*07d0*/  @P0 BRA `(.L_x_7) ;  /* 0x0000000000100947 */ /* 0x000fea0003800000 */
[----:B------:R-:W-:Y:S02]  /*07e0*/  MOV R0, R18 ;  /* 0x0000001200007202 */ /* 0x000fe40000000f00 */
[----:B------:R-:W-:-:S07]  /*07f0*/  MOV R18, 0x810 ;  /* 0x0000081000127802 */ /* 0x000fce0000000f00 */
[----:B------:R-:W-:Y:S05]  /*0800*/  CALL.REL.NOINC `($__internal_1_$__cuda_sm20_rcp_rn_f32_slowpath) ;  /* 0x0000001000187944 */ /* 0x000fea0003c00000 */
[----:B------:R-:W-:Y:S05]  /*0810*/  BRA `(.L_x_8) ;  /* 0x0000000000107947 */ /* 0x000fea0003800000 */
.L_x_7:
[----:B------:R-:W0:Y:S02]  /*0820*/  MUFU.RCP R21, R18 ;  /* 0x0000001200157308 */ /* 0x000e240000001000 */
[----:B0-----:R-:W-:-:S04]  /*0830*/  FFMA R0, R18, R21, -1 ;  /* 0xbf80000012007423 */ /* 0x001fc80000000015 */
[----:B------:R-:W-:-:S04]  /*0840*/  FADD.FTZ R0, -R0, -RZ ;  /* 0x800000ff00007221 */ /* 0x000fc80000010100 */
[----:B------:R-:W-:-:S07]  /*0850*/  FFMA R21, R21, R0, R21 ;  /* 0x0000000015157223 */ /* 0x000fce0000000015 */
.L_x_8:
[----:B------:R-:W-:Y:S05]  /*0860*/  BSYNC.RECONVERGENT B0 ;  /* 0x0000000000007941 */ /* 0x000fea0003800200 */
.L_x_6:
[----:B------:R-:W0:Y:S01]  /*0870*/  MUFU.RCP R3, R12 ;  /* 0x0000000c00037308 */ /* 0x000e220000001000 */
[----:B------:R-:W-:Y:S01]  /*0880*/  UMOV UR6, 0x3f800000 ;  /* 0x3f80000000067882 */ /* 0x000fe20000000000 */
[----:B------:R-:W-:Y:S01]  /*0890*/  BSSY.RECONVERGENT B0, `(.L_x_9) ;  /* 0x000000e000007945 */ /* 0x000fe20003800200 */
[----:B------:R-:W-:Y:S02]  /*08a0*/  IMAD.U32 R15, RZ, RZ, UR6 ;  /* 0x00000006ff0f7e24 */ /* 0x000fe4000f8e00ff */
[----:B------:R-:W-:-:S03]  /*08b0*/  FMUL R11, R11, R11 ;  /* 0x0000000b0b0b7220 */ /* 0x000fc60000400000 */
[----:B------:R-:W1:Y:S01]  /*08c0*/  FCHK P0, -R15, R12 ;  /* 0x0000000c0f007302 */ /* 0x000e620000000100 */
[----:B0-----:R-:W-:-:S04]  /*08d0*/  FFMA R0, -R12, R3, 1 ;  /* 0x3f8000000c007423 */ /* 0x001fc80000000103 */
[----:B------:R-:W-:-:S04]  /*08e0*/  FFMA R0, R3, R0, R3 ;  /* 0x0000000003007223 */ /* 0x000fc80000000003 */
[----:B------:R-:W-:-:S04]  /*08f0*/  FFMA R3, R0, -1, RZ ;  /* 0xbf80000000037823 */ /* 0x000fc800000000ff */
[----:B------:R-:W-:-:S04]  /*0900*/  FFMA R18, -R12, R3, -1 ;  /* 0xbf8000000c127423 */ /* 0x000fc80000000103 */
[----:B------:R-:W-:Y:S01]  /*0910*/  FFMA R0, R0, R18, R3 ;  /* 0x0000001200007223 */ /* 0x000fe20000000003 */
[----:B-1----:R-:W-:Y:S06]  /*0920*/  @!P0 BRA `(.L_x_10) ;  /* 0x0000000000108947 */ /* 0x002fec0003800000 */
[----:B------:R-:W-:Y:S01]  /*0930*/  MOV R3, R12 ;  /* 0x0000000c00037202 */ /* 0x000fe20000000f00 */
[----:B------:R-:W-:Y:S01]  /*0940*/  IMAD.MOV.U32 R0, RZ, RZ, -0x40800000 ;  /* 0xbf800000ff007424 */ /* 0x000fe200078e00ff */
[----:B------:R-:W-:-:S07]  /*0950*/  MOV R18, 0x970 ;  /* 0x0000097000127802 */ /* 0x000fce0000000f00 */
[----:B------:R-:W-:Y:S05]  /*0960*/  CALL.REL.NOINC `($__internal_3_$__cuda_sm3x_div_rn_noftz_f32_slowpath) ;  /* 0x0000001000f07944 */ /* 0x000fea0003c00000 */
.L_x_10:
[----:B------:R-:W-:Y:S05]  /*0970*/  BSYNC.RECONVERGENT B0 ;  /* 0x0000000000007941 */ /* 0x000fea0003800200 */
.L_x_9:
[----:B------:R-:W-:Y:S02]  /*0980*/  HFMA2 R18, -RZ, RZ, 0.96630859375, -0.0022525787353515625 ;  /* 0x3bbb989dff127431 */ /* 0x000fe400000001ff */
[----:B------:R-:W-:Y:S02]  /*0990*/  IMAD.MOV.U32 R3, RZ, RZ, 0x437c0000 ;  /* 0x437c0000ff037424 */ /* 0x000fe400078e00ff */
[----:B------:R-:W-:Y:S01]  /*09a0*/  FFMA R14, R7, R14, R16 ;  /* 0x0000000e070e7223 */ /* 0x000fe20000000010 */
[----:B------:R-:W-:Y:S02]  /*09b0*/  IMAD.MOV.U32 R22, RZ, RZ, 0x3e055027 ;  /* 0x3e055027ff167424 */ /* 0x000fe400078e00ff */
[-C--:B------:R-:W-:Y:S01]  /*09c0*/  FMUL R2, R2, R21.reuse ;  /* 0x0000001502027220 */ /* 0x080fe20000400000 */
[----:B------:R-:W-:Y:S01]  /*09d0*/  BSSY.RECONVERGENT B0, `(.L_x_11) ;  /* 0x0000064000007945 */ /* 0x000fe20003800200 */
[----:B------:R-:W-:Y:S02]  /*09e0*/  FSETP.GEU.AND P1, PT, R14, 1.175494350822287508e-38, PT ;  /* 0x008000000e00780b */ /* 0x000fe40003f2e000 */
[----:B------:R-:W-:Y:S01]  /*09f0*/  FMUL R11, R11, R2 ;  /* 0x000000020b0b7220 */ /* 0x000fe20000400000 */
[----:B------:R-:W-:Y:S01]  /*0a00*/  FMUL R2, R10, R21 ;  /* 0x000000150a027220 */ /* 0x000fe20000400000 */
[----:B------:R-:W-:-:S02]  /*0a10*/  FFMA.SAT R12, R17, R18, 0.5 ;  /* 0x3f000000110c7423 */ /* 0x000fc40000002012 */
[----:B------:R-:W-:Y:S02]  /*0a20*/  FMUL R11, R11, R0 ;  /* 0x000000000b0b7220 */ /* 0x000fe40000400000 */
[----:B------:R-:W-:-:S04]  /*0a30*/  FFMA.RM R12, R12, R3, 12582913 ;  /* 0x4b4000010c0c7423 */ /* 0x000fc80000004003 */
[C---:B------:R-:W-:Y:S01]  /*0a40*/  FADD R20, R12.reuse, -12583039 ;  /* 0xcb40007f0c147421 */ /* 0x040fe20000000000 */
[----:B------:R-:W-:Y:S01]  /*0a50*/  SHF.L.U32 R12, R12, 0x17, RZ ;  /* 0x000000170c0c7819 */ /* 0x000fe200000006ff */
[----:B------:R-:W-:Y:S02]  /*0a60*/  @!P1 FMUL R14, R14, 8388608 ;  /* 0x4b0000000e0e9820 */ /* 0x000fe40000400000 */
[C---:B------:R-:W-:Y:S02]  /*0a70*/  FFMA R20, R17.reuse, 1.4426950216293334961, -R20 ;  /* 0x3fb8aa3b11147823 */ /* 0x040fe40000000814 */
[----:B------:R-:W-:Y:S02]  /*0a80*/  VIADD R23, R14, 0xc0d55555 ;  /* 0xc0d555550e177836 */ /* 0x000fe40000000000 */
[----:B------:R-:W-:-:S03]  /*0a90*/  FFMA R20, R17, 1.925963033500011079e-08, R20 ;  /* 0x32a5706011147823 */ /* 0x000fc60000000014 */
[----:B------:R-:W-:Y:S01]  /*0aa0*/  LOP3.LUT R23, R23, 0xff800000, RZ, 0xc0, !PT ;  /* 0xff80000017177812 */ /* 0x000fe200078ec0ff */
[----:B------:R-:W0:Y:S03]  /*0ab0*/  MUFU.EX2 R15, R20 ;  /* 0x00000014000f7308 */ /* 0x000e260000000800 */
[----:B------:R-:W-:Y:S01]  /*0ac0*/  I2FP.F32.S32 R24, R23 ;  /* 0x0000001700187245 */ /* 0x000fe20000201400 */
[----:B0-----:R-:W-:Y:S01]  /*0ad0*/  FMUL R12, R12, R15 ;  /* 0x0000000f0c0c7220 */ /* 0x001fe20000400000 */
[C---:B------:R-:W-:Y:S02]  /*0ae0*/  IADD3 R15, PT, PT, R14.reuse, -R23, RZ ;  /* 0x800000170e0f7210 */ /* 0x040fe40007ffe0ff */
[----:B------:R-:W-:Y:S01]  /*0af0*/  FSEL R23, RZ, -23, P1 ;  /* 0xc1b80000ff177808 */ /* 0x000fe20000800000 */
[----:B------:R-:W-:Y:S01]  /*0b00*/  FFMA R12, R7, R12, R16 ;  /* 0x0000000c070c7223 */ /* 0x000fe20000000010 */
[----:B------:R-:W-:Y:S01]  /*0b10*/  ISETP.GT.U32.AND P1, PT, R14, 0x7f7fffff, PT ;  /* 0x7f7fffff0e00780c */ /* 0x000fe20003f24070 */
[----:B------:R-:W-:-:S02]  /*0b20*/  FADD R20, R15, -1 ;  /* 0xbf8000000f147421 */ /* 0x000fc40000000000 */
[----:B------:R-:W-:Y:S01]  /*0b30*/  FFMA R23, R24, 1.1920928955078125e-07, R23 ;  /* 0x3400000018177823 */ /* 0x000fe20000000017 */
[----:B------:R-:W-:Y:S01]  /*0b40*/  FSETP.GEU.AND P0, PT, R12, 1.175494350822287508e-38, PT ;  /* 0x008000000c00780b */ /* 0x000fe20003f0e000 */
[----:B------:R-:W-:-:S04]  /*0b50*/  FFMA R15, R20, -R22, 0.14084610342979431152 ;  /* 0x3e1039f6140f7423 */ /* 0x000fc80000000816 */
[----:B------:R-:W-:-:S04]  /*0b60*/  FFMA R25, R20, R15, -0.12148627638816833496 ;  /* 0xbdf8cdcc14197423 */ /* 0x000fc8000000000f */
[----:B------:R-:W-:-:S04]  /*0b70*/  FFMA R25, R20, R25, 0.13980610668659210205 ;  /* 0x3e0f295514197423 */ /* 0x000fc80000000019 */
[----:B------:R-:W-:Y:S01]  /*0b80*/  @!P0 FMUL R12, R12, 8388608 ;  /* 0x4b0000000c0c8820 */ /* 0x000fe20000400000 */
[----:B------:R-:W-:-:S04]  /*0b90*/  FFMA R25, R20, R25, -0.16684235632419586182 ;  /* 0xbe2ad8b914197423 */ /* 0x000fc80000000019 */
[----:B------:R-:W-:Y:S01]  /*0ba0*/  IADD3 R19, PT, PT, R12, -0x3f2aaaab, RZ ;  /* 0xc0d555550c137810 */ /* 0x000fe20007ffe0ff */
[----:B------:R-:W-:-:S03]  /*0bb0*/  FFMA R25, R20, R25, 0.20012299716472625732 ;  /* 0x3e4ced0b14197423 */ /* 0x000fc60000000019 */
[----:B------:R-:W-:Y:S01]  /*0bc0*/  LOP3.LUT R19, R19, 0xff800000, RZ, 0xc0, !PT ;  /* 0xff80000013137812 */ /* 0x000fe200078ec0ff */
[----:B------:R-:W-:-:S04]  /*0bd0*/  FFMA R25, R20, R25, -0.24999669194221496582 ;  /* 0xbe7fff2214197423 */ /* 0x000fc80000000019 */
[----:B------:R-:W-:Y:S02]  /*0be0*/  IMAD.IADD R15, R12, 0x1, -R19 ;  /* 0x000000010c0f7824 */ /* 0x000fe400078e0a13 */
[C---:B------:R-:W-:Y:S01]  /*0bf0*/  FFMA R25, R20.reuse, R25, 0.33333182334899902344 ;  /* 0x3eaaaa7814197423 */ /* 0x040fe20000000019 */
[----:B------:R-:W-:Y:S01]  /*0c00*/  I2FP.F32.S32 R19, R19 ;  /* 0x0000001300137245 */ /* 0x000fe20000201400 */
[----:B------:R-:W-:Y:S02]  /*0c10*/  FADD R15, R15, -1 ;  /* 0xbf8000000f0f7421 */ /* 0x000fe40000000000 */
[C---:B------:R-:W-:Y:S02]  /*0c20*/  FFMA R25, R20.reuse, R25, -0.5 ;  /* 0xbf00000014197423 */ /* 0x040fe40000000019 */
[----:B------:R-:W-:Y:S02]  /*0c30*/  FFMA R22, R15, -R22, 0.14084610342979431152 ;  /* 0x3e1039f60f167423 */ /* 0x000fe40000000816 */
[----:B------:R-:W-:-:S02]  /*0c40*/  FMUL R25, R20, R25 ;  /* 0x0000001914197220 */ /* 0x000fc40000400000 */
[C---:B------:R-:W-:Y:S02]  /*0c50*/  FFMA R22, R15.reuse, R22, -0.12148627638816833496 ;  /* 0xbdf8cdcc0f167423 */ /* 0x040fe40000000016 */
[----:B------:R-:W-:Y:S02]  /*0c60*/  FFMA R20, R20, R25, R20 ;  /* 0x0000001914147223 */ /* 0x000fe40000000014 */
[----:B------:R-:W-:Y:S02]  /*0c70*/  FFMA R22, R15, R22, 0.13980610668659210205 ;  /* 0x3e0f29550f167423 */ /* 0x000fe40000000016 */
[----:B------:R-:W-:Y:S01]  /*0c80*/  FFMA R20, R23, 0.69314718246459960938, R20 ;  /* 0x3f31721817147823 */ /* 0x000fe20000000014 */
[----:B------:R-:W-:Y:S01]  /*0c90*/  MOV R23, 0x7f800000 ;  /* 0x7f80000000177802 */ /* 0x000fe20000000f00 */
[----:B------:R-:W-:-:S04]  /*0ca0*/  FFMA R22, R15, R22, -0.16684235632419586182 ;  /* 0xbe2ad8b90f167423 */ /* 0x000fc80000000016 */
[C---:B------:R-:W-:Y:S01]  /*0cb0*/  @P1 FFMA R20, R14.reuse, R23, +INF ;  /* 0x7f8000000e141423 */ /* 0x040fe20000000017 */
[----:B------:R-:W-:Y:S01]  /*0cc0*/  FFMA R22, R15, R22, 0.20012299716472625732 ;  /* 0x3e4ced0b0f167423 */ /* 0x000fe20000000016 */
[----:B------:R-:W-:-:S03]  /*0cd0*/  FSETP.NEU.AND P1, PT, R14, RZ, PT ;  /* 0x000000ff0e00720b */ /* 0x000fc60003f2d000 */
[----:B------:R-:W-:Y:S01]  /*0ce0*/  FFMA R22, R15, R22, -0.24999669194221496582 ;  /* 0xbe7fff220f167423 */ /* 0x000fe20000000016 */
[----:B------:R-:W-:-:S03]  /*0cf0*/  FSEL R20, R20, -INF , P1 ;  /* 0xff80000014147808 */ /* 0x000fc60000800000 */
[----:B------:R-:W-:Y:S02]  /*0d00*/  FFMA R22, R15, R22, 0.33333182334899902344 ;  /* 0x3eaaaa780f167423 */ /* 0x000fe40000000016 */
[----:B------:R-:W-:Y:S01]  /*0d10*/  FMUL R14, R20, R13 ;  /* 0x0000000d140e7220 */ /* 0x000fe20000400000 */
[----:B------:R-:W-:Y:S01]  /*0d20*/  FFMA.SAT R20, R17, -R18, 0.5 ;  /* 0x3f00000011147423 */ /* 0x000fe20000002812 */
[C---:B------:R-:W-:Y:S01]  /*0d30*/  FFMA R24, R15.reuse, R22, -0.5 ;  /* 0xbf0000000f187423 */ /* 0x040fe20000000016 */
[----:B------:R-:W-:Y:S02]  /*0d40*/  FSEL R22, RZ, -23, P0 ;  /* 0xc1b80000ff167808 */ /* 0x000fe40000000000 */
[----:B------:R-:W-:Y:S01]  /*0d50*/  ISETP.GT.U32.AND P0, PT, R12, 0x7f7fffff, PT ;  /* 0x7f7fffff0c00780c */ /* 0x000fe20003f04070 */
[----:B------:R-:W-:Y:S01]  /*0d60*/  FMUL R24, R15, R24 ;  /* 0x000000180f187220 */ /* 0x000fe20000400000 */
[----:B------:R-:W-:Y:S01]  /*0d70*/  FFMA.RM R20, R20, R3, 12582913 ;  /* 0x4b40000114147423 */ /* 0x000fe20000004003 */
[----:B------:R-:W-:-:S02]  /*0d80*/  FFMA R19, R19, 1.1920928955078125e-07, R22 ;  /* 0x3400000013137823 */ /* 0x000fc40000000016 */
[----:B------:R-:W-:Y:S01]  /*0d90*/  FFMA R24, R15, R24, R15 ;  /* 0x000000180f187223 */ /* 0x000fe2000000000f */
[C---:B------:R-:W-:Y:S01]  /*0da0*/  FADD R22, R20.reuse, -12583039 ;  /* 0xcb40007f14167421 */ /* 0x040fe20000000000 */
[----:B------:R-:W-:Y:S01]  /*0db0*/  F2F.F64.F32 R14, R14 ;  /* 0x0000000e000e7310 */ /* 0x000fe20000201800 */
[----:B------:R-:W-:Y:S02]  /*0dc0*/  IMAD.SHL.U32 R20, R20, 0x800000, RZ ;  /* 0x0080000014147824 */ /* 0x000fe400078e00ff */
[----:B------:R-:W-:Y:S01]  /*0dd0*/  FFMA R19, R19, 0.69314718246459960938, R24 ;  /* 0x3f31721813137823 */ /* 0x000fe20000000018 */
[C---:B------:R-:W-:Y:S02]  /*0de0*/  FFMA R22, R17.reuse, -1.4426950216293334961, -R22 ;  /* 0xbfb8aa3b11167823 */ /* 0x040fe40000000816 */
[C---:B------:R-:W-:Y:S01]  /*0df0*/  @P0 FFMA R19, R12.reuse, R23, +INF ;  /* 0x7f8000000c130423 */ /* 0x040fe20000000017 */
[----:B------:R-:W-:Y:S01]  /*0e00*/  FSETP.NEU.AND P0, PT, R12, RZ, PT ;  /* 0x000000ff0c00720b */ /* 0x000fe20003f0d000 */
[----:B------:R-:W-:-:S03]  /*0e10*/  FFMA R22, R17, -1.925963033500011079e-08, R22 ;  /* 0xb2a5706011167823 */ /* 0x000fc60000000016 */
[----:B------:R-:W-:-:S05]  /*0e20*/  FSEL R12, R19, -INF , P0 ;  /* 0xff800000130c7808 */ /* 0x000fca0000000000 */
[----:B------:R-:W-:-:S04]  /*0e30*/  FMUL R12, R12, R13 ;  /* 0x0000000d0c0c7220 */ /* 0x000fc80000400000 */
[----:B------:R-:W-:-:S04]  /*0e40*/  FMUL R19, R12, 40 ;  /* 0x422000000c137820 */ /* 0x000fc80000400000 */
[----:B------:R-:W0:Y:S02]  /*0e50*/  F2F.F64.F32 R12, R19 ;  /* 0x00000013000c7310 */ /* 0x000e240000201800 */
[----:B0-----:R-:W-:-:S06]  /*0e60*/  DFMA R12, R14, -40, R12 ;  /* 0xc04400000e0c782b */ /* 0x001fcc000000000c */
[----:B------:R-:W0:Y:S08]  /*0e70*/  MUFU.EX2 R15, R22 ;  /* 0x00000016000f7308 */ /* 0x000e300000000800 */
[----:B------:R-:W1:Y:S01]  /*0e80*/  F2F.F32.F64 R12, R12 ;  /* 0x0000000c000c7310 */ /* 0x000e620000301000 */
[----:B0-----:R-:W-:-:S04]  /*0e90*/  FMUL R15, R20, R15 ;  /* 0x0000000f140f7220 */ /* 0x001fc80000400000 */
[----:B------:R-:W-:Y:S01]  /*0ea0*/  FFMA R15, R16, R15, R7 ;  /* 0x0000000f100f7223 */ /* 0x000fe20000000007 */
[----:B-1----:R-:W-:-:S04]  /*0eb0*/  FMUL R11, R12, R11 ;  /* 0x0000000b0c0b7220 */ /* 0x002fc80000400000 */
[----:B------:R-:W-:-:S04]  /*0ec0*/  FFMA.SAT R18, R11, R18, 0.5 ;  /* 0x3f0000000b127423 */ /* 0x000fc80000002012 */
[----:B------:R-:W-:Y:S02]  /*0ed0*/  FFMA.RM R18, R18, R3, 12582913 ;  /* 0x4b40000112127423 */ /* 0x000fe40000004003 */
[----:B------:R-:W0:Y:S02]  /*0ee0*/  MUFU.RCP R3, R15 ;  /* 0x0000000f00037308 */ /* 0x000e240000001000 */
[C---:B------:R-:W-:Y:S01]  /*0ef0*/  FADD R0, R18.reuse, -12583039 ;  /* 0xcb40007f12007421 */ /* 0x040fe20000000000 */
[----:B------:R-:W-:-:S03]  /*0f00*/  SHF.L.U32 R7, R18, 0x17, RZ ;  /* 0x0000001712077819 */ /* 0x000fc600000006ff */
[----:B------:R-:W-:-:S04]  /*0f10*/  FFMA R0, R11, 1.4426950216293334961, -R0 ;  /* 0x3fb8aa3b0b007823 */ /* 0x000fc80000000800 */
[----:B------:R-:W-:-:S04]  /*0f20*/  FFMA R11, R11, 1.925963033500011079e-08, R0 ;  /* 0x32a570600b0b7823 */ /* 0x000fc80000000000 */
[----:B------:R-:W1:Y:S01]  /*0f30*/  MUFU.EX2 R0, R11 ;  /* 0x0000000b00007308 */ /* 0x000e620000000800 */
[----:B0-----:R-:W-:-:S04]  /*0f40*/  FFMA R12, -R15, R3, 1 ;  /* 0x3f8000000f0c7423 */ /* 0x001fc80000000103 */
[----:B------:R-:W-:Y:S01]  /*0f50*/  FFMA R3, R3, R12, R3 ;  /* 0x0000000c03037223 */ /* 0x000fe20000000003 */
[----:B-1----:R-:W-:-:S04]  /*0f60*/  FMUL R7, R7, R0 ;  /* 0x0000000007077220 */ /* 0x002fc80000400000 */
[----:B------:R-:W-:-:S04]  /*0f70*/  FMUL R0, R7, R2 ;  /* 0x0000000207007220 */ /* 0x000fc80000400000 */
[----:B------:R-:W0:Y:S01]  /*0f80*/  FCHK P0, R0, R15 ;  /* 0x0000000f00007302 */ /* 0x000e220000000000 */
[----:B------:R-:W-:-:S04]  /*0f90*/  FFMA R16, R0, R3, RZ ;  /* 0x0000000300107223 */ /* 0x000fc800000000ff */
[----:B------:R-:W-:-:S04]  /*0fa0*/  FFMA R2, -R15, R16, R0 ;  /* 0x000000100f027223 */ /* 0x000fc80000000100 */
[----:B------:R-:W-:Y:S01]  /*0fb0*/  FFMA R16, R3, R2, R16 ;  /* 0x0000000203107223 */ /* 0x000fe20000000010 */
[----:B0-----:R-:W-:Y:S06]  /*0fc0*/  @!P0 BRA `(.L_x_12) ;  /* 0x0000000000108947 */ /* 0x001fec0003800000 */
[----:B------:R-:W-:Y:S01]  /*0fd0*/  IMAD.MOV.U32 R3, RZ, RZ, R15 ;  /* 0x000000ffff037224 */ /* 0x000fe200078e000f */
[----:B------:R-:W-:-:S07]  /*0fe0*/  MOV R18, 0x1000 ;  /* 0x0000100000127802 */ /* 0x000fce0000000f00 */
[----:B------:R-:W-:Y:S05]  /*0ff0*/  CALL.REL.NOINC `($__internal_3_$__cuda_sm3x_div_rn_noftz_f32_slowpath) ;  /* 0x0000000c004c7944 */ /* 0x000fea0003c00000 */
[----:B------:R-:W-:-:S07]  /*1000*/  MOV R16, R0 ;  /* 0x0000000000107202 */ /* 0x000fce0000000f00 */
.L_x_12:
[----:B------:R-:W-:Y:S05]  /*1010*/  BSYNC.RECONVERGENT B0 ;  /* 0x0000000000007941 */ /* 0x000fea0003800200 */
.L_x_11:
[----:B------:R-:W0:Y:S01]  /*1020*/  F2F.F64.F32 R12, R6 ;  /* 0x00000006000c7310 */ /* 0x000e220000201800 */
[----:B------:R-:W-:Y:S01]  /*1030*/  IMAD.MOV.U32 R2, RZ, RZ, 0x1 ;  /* 0x00000001ff027424 */ /* 0x000fe200078e00ff */
[----:B------:R-:W1:Y:S01]  /*1040*/  LDC R11, c[0x0][0x3b0] ;  /* 0x0000ec00ff0b7b82 */ /* 0x000e620000000800 */
[----:B------:R-:W-:Y:S01]  /*1050*/  IMAD R9, R9, UR5, R8 ;  /* 0x0000000509097c24 */ /* 0x000fe2000f8e0208 */
[----:B------:R-:W-:Y:S01]  /*1060*/  BSSY.RECONVERGENT B0, `(.L_x_13) ;  /* 0x000001c000007945 */ /* 0x000fe20003800200 */
[----:B0-----:R-:W-:-:S06]  /*1070*/  DADD R12, R12, -1 ;  /* 0xbff000000c0c7429 */ /* 0x001fcc0000000000 */
[----:B------:R-:W0:Y:S02]  /*1080*/  MUFU.RCP64H R3, R13 ;  /* 0x0000000d00037308 */ /* 0x000e240000001800 */
[----:B0-----:R-:W-:-:S08]  /*1090*/  DFMA R14, -R12, R2, 1 ;  /* 0x3ff000000c0e742b */ /* 0x001fd00000000102 */
[----:B------:R-:W-:-:S08]  /*10a0*/  DFMA R14, R14, R14, R14 ;  /* 0x0000000e0e0e722b */ /* 0x000fd0000000000e */
[----:B------:R-:W-:Y:S01]  /*10b0*/  DFMA R18, R2, R14, R2 ;  /* 0x0000000e0212722b */ /* 0x000fe20000000002 */
[----:B------:R-:W-:Y:S01]  /*10c0*/  FMUL R14, R10, R7 ;  /* 0x000000070a0e7220 */ /* 0x000fe20000400000 */
[----:B------:R-:W0:Y:S06]  /*10d0*/  LDC.64 R2, c[0x0][0x380] ;  /* 0x0000e000ff027b82 */ /* 0x000e2c0000000a00 */
[----:B------:R-:W-:Y:S01]  /*10e0*/  DFMA R20, -R12, R18, 1 ;  /* 0x3ff000000c14742b */ /* 0x000fe20000000112 */
[----:B------:R-:W2:Y:S07]  /*10f0*/  F2F.F64.F32 R14, R14 ;  /* 0x0000000e000e7310 */ /* 0x000eae0000201800 */
[----:B------:R-:W-:-:S08]  /*1100*/  DFMA R18, R18, R20, R18 ;  /* 0x000000141212722b */ /* 0x000fd00000000012 */
[----:B--2---:R-:W-:Y:S01]  /*1110*/  DMUL R22, R14, R18 ;  /* 0x000000120e167228 */ /* 0x004fe20000000000 */
[----:B------:R-:W-:Y:S01]  /*1120*/  FSETP.GEU.AND P1, PT, |R15|, 6.5827683646048100446e-37, PT ;  /* 0x036000000f00780b */ /* 0x000fe20003f2e200 */
[----:B0-----:R-:W-:-:S06]  /*1130*/  IMAD.WIDE R8, R9, 0x4, R2 ;  /* 0x0000000409087825 */ /* 0x001fcc00078e0202 */
[----:B------:R-:W-:Y:S01]  /*1140*/  DFMA R2, -R12, R22, R14 ;  /* 0x000000160c02722b */ /* 0x000fe2000000010e */
[C---:B-1----:R-:W-:Y:S01]  /*1150*/  IMAD.WIDE R20, R11.reuse, 0x4, R8 ;  /* 0x000000040b147825 */ /* 0x042fe200078e0208 */
[----:B------:R0:W-:Y:S04]  /*1160*/  STG.E desc[UR10][R8.64], R16 ;  /* 0x0000001008007986 */ /* 0x0001e8000c10190a */
[----:B------:R0:W-:Y:S01]  /*1170*/  STG.E desc[UR10][R20.64], RZ ;  /* 0x000000ff14007986 */ /* 0x0001e2000c10190a */
[----:B------:R-:W-:Y:S01]  /*1180*/  IMAD.WIDE R6, R11, 0x4, R20 ;  /* 0x000000040b067825 */ /* 0x000fe200078e0214 */
[----:B------:R-:W-:-:S04]  /*1190*/  DFMA R2, R18, R2, R22 ;  /* 0x000000021202722b */ /* 0x000fc80000000016 */
[----:B------:R0:W-:Y:S06]  /*11a0*/  STG.E desc[UR10][R6.64], RZ ;  /* 0x000000ff06007986 */ /* 0x0001ec000c10190a */
[----:B------:R-:W-:-:S05]  /*11b0*/  FFMA R0, RZ, R13, R3 ;  /* 0x0000000dff007223 */ /* 0x000fca0000000003 */
[----:B------:R-:W-:-:S13]  /*11c0*/  FSETP.GT.AND P0, PT, |R0|, 1.469367938527859385e-39, PT ;  /* 0x001000000000780b */ /* 0x000fda0003f04200 */
[----:B0-----:R-:W-:Y:S05]  /*11d0*/  @P0 BRA P1, `(.L_x_14) ;  /* 0x0000000000100947 */ /* 0x001fea0000800000 */
[----:B------:R-:W-:-:S07]  /*11e0*/  MOV R0, 0x1200 ;  /* 0x0000120000007802 */ /* 0x000fce0000000f00 */
[----:B------:R-:W-:Y:S05]  /*11f0*/  CALL.REL.NOINC `($__internal_0_$__cuda_sm20_div_rn_f64_full) ;  /* 0x0000000000287944 */ /* 0x000fea0003c00000 */
[----:B------:R-:W-:Y:S01]  /*1200*/  MOV R2, R18 ;  /* 0x0000001200027202 */ /* 0x000fe20000000f00 */
[----:B------:R-:W-:-:S07]  /*1210*/  IMAD.MOV.U32 R3, RZ, RZ, R19 ;  /* 0x000000ffff037224 */ /* 0x000fce00078e0013 */
.L_x_14:
[----:B------:R-:W-:Y:S05]  /*1220*/  BSYNC.RECONVERGENT B0 ;  /* 0x0000000000007941 */ /* 0x000fea0003800200 */
.L_x_13:
[----:B------:R-:W0:Y:S01]  /*1230*/  F2F.F32.F64 R3, R2 ;  /* 0x0000000200037310 */ /* 0x000e220000301000 */
[----:B------:R-:W-:Y:S01]  /*1240*/  IMAD.WIDE R6, R11, 0x4, R6 ;  /* 0x000000040b067825 */ /* 0x000fe200078e0206 */
[----:B------:R-:W-:-:S04]  /*1250*/  IADD3 R4, PT, PT, R5, R4, RZ ;  /* 0x0000000405047210 */ /* 0x000fc80007ffe0ff */
[----:B------:R-:W-:Y:S01]  /*1260*/  ISETP.GE.AND P0, PT, R4, UR9, PT ;  /* 0x0000000904007c0c */ /* 0x000fe2000bf06270 */
[----:B0-----:R0:W-:-:S12]  /*1270*/  STG.E desc[UR10][R6.64], R3 ;  /* 0x0000000306007986 */ /* 0x0011d8000c10190a */
[----:B------:R-:W-:Y:S05]  /*1280*/  @!P0 BRA `(.L_x_15) ;  /* 0xffffffec009c8947 */ /* 0x000fea000383ffff */
[----:B------:R-:W-:Y:S05]  /*1290*/  EXIT ;  /* 0x000000000000794d */ /* 0x000fea0003800000 */
        .weak           $__internal_0_$__cuda_sm20_div_rn_f64_full
        .type           $__internal_0_$__cuda_sm20_div_rn_f64_full,@function
        .size           $__internal_0_$__cuda_sm20_div_rn_f64_full,($__internal_1_$__cuda_sm20_rcp_rn_f32_slowpath - $__internal_0_$__cuda_sm20_div_rn_f64_full)
$__internal_0_$__cuda_sm20_div_rn_f64_full:
[C---:B------:R-:W-:Y:S01]  /*12a0*/  FSETP.GEU.AND P0, PT, |R13|.reuse, 1.469367938527859385e-39, PT ;  /* 0x001000000d00780b */ /* 0x040fe20003f0e200 */
[----:B------:R-:W-:Y:S01]  /*12b0*/  IMAD.MOV.U32 R3, RZ, RZ, R15 ;  /* 0x000000ffff037224 */ /* 0x000fe200078e000f */
[----:B------:R-:W-:Y:S01]  /*12c0*/  LOP3.LUT R8, R13, 0x800fffff, RZ, 0xc0, !PT ;  /* 0x800fffff0d087812 */ /* 0x000fe200078ec0ff */
[----:B------:R-:W-:Y:S01]  /*12d0*/  HFMA2 R16, -RZ, RZ, 0, 5.9604644775390625e-08 ;  /* 0x00000001ff107431 */ /* 0x000fe200000001ff */
[----:B------:R-:W-:Y:S01]  /*12e0*/  MOV R2, R14 ;  /* 0x0000000e00027202 */ /* 0x000fe20000000f00 */
[----:B------:R-:W-:Y:S01]  /*12f0*/  IMAD.MOV.U32 R22, RZ, RZ, 0x1ca00000 ;  /* 0x1ca00000ff167424 */ /* 0x000fe200078e00ff */
[----:B------:R-:W-:Y:S01]  /*1300*/  LOP3.LUT R9, R8, 0x3ff00000, RZ, 0xfc, !PT ;  /* 0x3ff0000008097812 */ /* 0x000fe200078efcff */
[----:B------:R-:W-:Y:S01]  /*1310*/  IMAD.MOV.U32 R8, RZ, RZ, R12 ;  /* 0x000000ffff087224 */ /* 0x000fe200078e000c */
[C---:B------:R-:W-:Y:S01]  /*1320*/  FSETP.GEU.AND P2, PT, |R3|.reuse, 1.469367938527859385e-39, PT ;  /* 0x001000000300780b */ /* 0x040fe20003f4e200 */
[----:B------:R-:W-:Y:S01]  /*1330*/  BSSY.RECONVERGENT B1, `(.L_x_16) ;  /* 0x0000050000017945 */ /* 0x000fe20003800200 */
[----:B------:R-:W-:-:S02]  /*1340*/  LOP3.LUT R10, R3, 0x7ff00000, RZ, 0xc0, !PT ;  /* 0x7ff00000030a7812 */ /* 0x000fc400078ec0ff */
[----:B------:R-:W-:Y:S01]  /*1350*/  LOP3.LUT R23, R13, 0x7ff00000, RZ, 0xc0, !PT ;  /* 0x7ff000000d177812 */ /* 0x000fe200078ec0ff */
[----:B------:R-:W-:Y:S01]  /*1360*/  @!P0 DMUL R8, R12, 8.98846567431157953865e+307 ;  /* 0x7fe000000c088828 */ /* 0x000fe20000000000 */
[----:B------:R-:W-:Y:S02]  /*1370*/  MOV R24, R10 ;  /* 0x0000000a00187202 */ /* 0x000fe40000000f00 */
[----:B------:R-:W-:-:S03]  /*1380*/  ISETP.GE.U32.AND P1, PT, R10, R23, PT ;  /* 0x000000170a00720c */ /* 0x000fc60003f26070 */
[----:B------:R-:W0:Y:S02]  /*1390*/  MUFU.RCP64H R17, R9 ;  /* 0x0000000900117308 */ /* 0x000e240000001800 */
[----:B------:R-:W-:Y:S02]  /*13a0*/  @!P2 LOP3.LUT R19, R13, 0x7ff00000, RZ, 0xc0, !PT ;  /* 0x7ff000000d13a812 */ /* 0x000fe400078ec0ff */
[----:B------:R-:W-:Y:S02]  /*13b0*/  @!P0 LOP3.LUT R23, R9, 0x7ff00000, RZ, 0xc0, !PT ;  /* 0x7ff0000009178812 */ /* 0x000fe400078ec0ff */
[----:B------:R-:W-:-:S04]  /*13c0*/  @!P2 ISETP.GE.U32.AND P3, PT, R10, R19, PT ;  /* 0x000000130a00a20c */ /* 0x000fc80003f66070 */
[----:B------:R-:W-:-:S04]  /*13d0*/  @!P2 SEL R19, R22, 0x63400000, !P3 ;  /* 0x634000001613a807 */ /* 0x000fc80005800000 */
[----:B------:R-:W-:Y:S01]  /*13e0*/  @!P2 LOP3.LUT R20, R19, 0x80000000, R3, 0xf8, !PT ;  /* 0x800000001314a812 */ /* 0x000fe200078ef803 */
[----:B0-----:R-:W-:-:S03]  /*13f0*/  DFMA R14, R16, -R8, 1 ;  /* 0x3ff00000100e742b */ /* 0x001fc60000000808 */
[----:B------:R-:W-:Y:S01]  /*1400*/  @!P2 LOP3.LUT R21, R20, 0x100000, RZ, 0xfc, !PT ;  /* 0x001000001415a812 */ /* 0x000fe200078efcff */
[----:B------:R-:W-:-:S04]  /*1410*/  @!P2 IMAD.MOV.U32 R20, RZ, RZ, RZ ;  /* 0x000000ffff14a224 */ /* 0x000fc800078e00ff */
[----:B------:R-:W-:-:S08]  /*1420*/  DFMA R14, R14, R14, R14 ;  /* 0x0000000e0e0e722b */ /* 0x000fd0000000000e */
[----:B------:R-:W-:Y:S01]  /*1430*/  DFMA R16, R16, R14, R16 ;  /* 0x0000000e1010722b */ /* 0x000fe20000000010 */
[----:B------:R-:W-:Y:S02]  /*1440*/  SEL R15, R22, 0x63400000, !P1 ;  /* 0x63400000160f7807 */ /* 0x000fe40004800000 */
[----:B------:R-:W-:Y:S02]  /*1450*/  MOV R14, R2 ;  /* 0x00000002000e7202 */ /* 0x000fe40000000f00 */
[----:B------:R-:W-:-:S03]  /*1460*/  LOP3.LUT R15, R15, 0x800fffff, R3, 0xf8, !PT ;  /* 0x800fffff0f0f7812 */ /* 0x000fc600078ef803 */
[----:B------:R-:W-:-:S03]  /*1470*/  DFMA R18, R16, -R8, 1 ;  /* 0x3ff000001012742b */ /* 0x000fc60000000808 */
[----:B------:R-:W-:-:S05]  /*1480*/  @!P2 DFMA R14, R14, 2, -R20 ;  /* 0x400000000e0ea82b */ /* 0x000fca0000000814 */
[----:B------:R-:W-:-:S05]  /*1490*/  DFMA R18, R16, R18, R16 ;  /* 0x000000121012722b */ /* 0x000fca0000000010 */
[----:B------:R-:W-:-:S03]  /*14a0*/  @!P2 LOP3.LUT R24, R15, 0x7ff00000, RZ, 0xc0, !PT ;  /* 0x7ff000000f18a812 */ /* 0x000fc600078ec0ff */
[----:B------:R-:W-:Y:S02]  /*14b0*/  DMUL R16, R18, R14 ;  /* 0x0000000e12107228 */ /* 0x000fe40000000000 */
[----:B------:R-:W-:-:S05]  /*14c0*/  VIADD R25, R24, 0xffffffff ;  /* 0xffffffff18197836 */ /* 0x000fca0000000000 */
[----:B------:R-:W-:Y:S01]  /*14d0*/  ISETP.GT.U32.AND P0, PT, R25, 0x7feffffe, PT ;  /* 0x7feffffe1900780c */ /* 0x000fe20003f04070 */
[----:B------:R-:W-:Y:S01]  /*14e0*/  DFMA R20, R16, -R8, R14 ;  /* 0x800000081014722b */ /* 0x000fe2000000000e */
[----:B------:R-:W-:-:S04]  /*14f0*/  IADD3 R25, PT, PT, R23, -0x1, RZ ;  /* 0xffffffff17197810 */ /* 0x000fc80007ffe0ff */
[----:B------:R-:W-:-:S03]  /*1500*/  ISETP.GT.U32.OR P0, PT, R25, 0x7feffffe, P0 ;  /* 0x7feffffe1900780c */ /* 0x000fc60000704470 */
[----:B------:R-:W-:-:S10]  /*1510*/  DFMA R16, R18, R20, R16 ;  /* 0x000000141210722b */ /* 0x000fd40000000010 */
[----:B------:R-:W-:Y:S05]  /*1520*/  @P0 BRA `(.L_x_17) ;  /* 0x00000000006c0947 */ /* 0x000fea0003800000 */
[----:B------:R-:W-:Y:S01]  /*1530*/  LOP3.LUT R3, R13, 0x7ff00000, RZ, 0xc0, !PT ;  /* 0x7ff000000d037812 */ /* 0x000fe200078ec0ff */
[----:B------:R-:W-:-:S03]  /*1540*/  IMAD.MOV.U32 R20, RZ, RZ, RZ ;  /* 0x000000ffff147224 */ /* 0x000fc600078e00ff */
[CC--:B------:R-:W-:Y:S02]  /*1550*/  VIADDMNMX R2, R10.reuse, -R3.reuse, 0xb9600000, !PT ;  /* 0xb96000000a027446 */ /* 0x0c0fe40007800903 */
[----:B------:R-:W-:Y:S02]  /*1560*/  ISETP.GE.U32.AND P0, PT, R10, R3, PT ;  /* 0x000000030a00720c */ /* 0x000fe40003f06070 */
[----:B------:R-:W-:Y:S02]  /*1570*/  VIMNMX R2, PT, PT, R2, 0x46a00000, PT ;  /* 0x46a0000002027848 */ /* 0x000fe40003fe0100 */
[----:B------:R-:W-:-:S05]  /*1580*/  SEL R3, R22, 0x63400000, !P0 ;  /* 0x6340000016037807 */ /* 0x000fca0004000000 */
[----:B------:R-:W-:-:S05]  /*1590*/  IMAD.IADD R2, R2, 0x1, -R3 ;  /* 0x0000000102027824 */ /* 0x000fca00078e0a03 */
[----:B------:R-:W-:-:S06]  /*15a0*/  IADD3 R21, PT, PT, R2, 0x7fe00000, RZ ;  /* 0x7fe0000002157810 */ /* 0x000fcc0007ffe0ff */
[----:B------:R-:W-:-:S10]  /*15b0*/  DMUL R18, R16, R20 ;  /* 0x0000001410127228 */ /* 0x000fd40000000000 */
[----:B------:R-:W-:-:S13]  /*15c0*/  FSETP.GTU.AND P0, PT, |R19|, 1.469367938527859385e-39, PT ;  /* 0x001000001300780b */ /* 0x000fda0003f0c200 */
[----:B------:R-:W-:Y:S05]  /*15d0*/  @P0 BRA `(.L_x_18) ;  /* 0x0000000000940947 */ /* 0x000fea0003800000 */
[----:B------:R-:W-:Y:S01]  /*15e0*/  DFMA R8, R16, -R8, R14 ;  /* 0x800000081008722b */ /* 0x000fe2000000000e */
[----:B------:R-:W-:-:S09]  /*15f0*/  MOV R20, RZ ;  /* 0x000000ff00147202 */ /* 0x000fd20000000f00 */
[C---:B------:R-:W-:Y:S02]  /*1600*/  FSETP.NEU.AND P0, PT, R9.reuse, RZ, PT ;  /* 0x000000ff0900720b */ /* 0x040fe40003f0d000 */
[----:B------:R-:W-:-:S04]  /*1610*/  LOP3.LUT R13, R9, 0x80000000, R13, 0x48, !PT ;  /* 0x80000000090d7812 */ /* 0x000fc800078e480d */
[----:B------:R-:W-:-:S07]  /*1620*/  LOP3.LUT R21, R13, R21, RZ, 0xfc, !PT ;  /* 0x000000150d157212 */ /* 0x000fce00078efcff */
[----:B------:R-:W-:Y:S05]  /*1630*/  @!P0 BRA `(.L_x_18) ;  /* 0x00000000007c8947 */ /* 0x000fea0003800000 */
[----:B------:R-:W-:Y:S01]  /*1640*/  IMAD.MOV R9, RZ, RZ, -R2 ;  /* 0x000000ffff097224 */ /* 0x000fe200078e0a02 */
[----:B------:R-:W-:Y:S02]  /*1650*/  MOV R8, RZ ;  /* 0x000000ff00087202 */ /* 0x000fe40000000f00 */
[----:B------:R-:W-:-:S04]  /*1660*/  IADD3 R3, PT, PT, -R2, -0x43300000, RZ ;  /* 0xbcd0000002037810 */ /* 0x000fc80007ffe1ff */
[----:B------:R-:W-:Y:S02]  /*1670*/  DFMA R8, R18, -R8, R16 ;  /* 0x800000081208722b */ /* 0x000fe40000000010 */
[----:B------:R-:W-:-:S08]  /*1680*/  DMUL.RP R16, R16, R20 ;  /* 0x0000001410107228 */ /* 0x000fd00000008000 */
[----:B------:R-:W-:Y:S02]  /*1690*/  FSETP.NEU.AND P0, PT, |R9|, R3, PT ;  /* 0x000000030900720b */ /* 0x000fe40003f0d200 */
[----:B------:R-:W-:Y:S02]  /*16a0*/  LOP3.LUT R13, R17, R13, RZ, 0x3c, !PT ;  /* 0x0000000d110d7212 */ /* 0x000fe400078e3cff */
[----:B------:R-:W-:Y:S02]  /*16b0*/  FSEL R18, R16, R18, !P0 ;  /* 0x0000001210127208 */ /* 0x000fe40004000000 */
[----:B------:R-:W-:Y:S01]  /*16c0*/  FSEL R19, R13, R19, !P0 ;  /* 0x000000130d137208 */ /* 0x000fe20004000000 */
[----:B------:R-:W-:Y:S06]  /*16d0*/  BRA `(.L_x_18) ;  /* 0x0000000000547947 */ /* 0x000fec0003800000 */
.L_x_17:
[----:B------:R-:W-:-:S14]  /*16e0*/  DSETP.NAN.AND P0, PT, R2, R2, PT ;  /* 0x000000020200722a */ /* 0x000fdc0003f08000 */
[----:B------:R-:W-:Y:S05]  /*16f0*/  @P0 BRA `(.L_x_19) ;  /* 0x0000000000440947 */ /* 0x000fea0003800000 */
[----:B------:R-:W-:-:S14]  /*1700*/  DSETP.NAN.AND P0, PT, R12, R12, PT ;  /* 0x0000000c0c00722a */ /* 0x000fdc0003f08000 */
[----:B------:R-:W-:Y:S05]  /*1710*/  @P0 BRA `(.L_x_20) ;  /* 0x0000000000300947 */ /* 0x000fea0003800000 */
[----:B------:R-:W-:Y:S01]  /*1720*/  ISETP.NE.AND P0, PT, R24, R23, PT ;  /* 0x000000171800720c */ /* 0x000fe20003f05270 */
[----:B------:R-:W-:Y:S01]  /*1730*/  IMAD.MOV.U32 R18, RZ, RZ, 0x0 ;  /* 0x00000000ff127424 */ /* 0x000fe200078e00ff */
[----:B------:R-:W-:-:S11]  /*1740*/  MOV R19, 0xfff80000 ;  /* 0xfff8000000137802 */ /* 0x000fd60000000f00 */
[----:B------:R-:W-:Y:S05]  /*1750*/  @!P0 BRA `(.L_x_18) ;  /* 0x0000000000348947 */ /* 0x000fea0003800000 */
[----:B------:R-:W-:Y:S02]  /*1760*/  ISETP.NE.AND P0, PT, R24, 0x7ff00000, PT ;  /* 0x7ff000001800780c */ /* 0x000fe40003f05270 */
[----:B------:R-:W-:Y:S02]  /*1770*/  LOP3.LUT R19, R3, 0x80000000, R13, 0x48, !PT ;  /* 0x8000000003137812 */ /* 0x000fe400078e480d */
[----:B------:R-:W-:-:S13]  /*1780*/  ISETP.EQ.OR P0, PT, R23, RZ, !P0 ;  /* 0x000000ff1700720c */ /* 0x000fda0004702670 */
[----:B------:R-:W-:Y:S01]  /*1790*/  @P0 LOP3.LUT R2, R19, 0x7ff00000, RZ, 0xfc, !PT ;  /* 0x7ff0000013020812 */ /* 0x000fe200078efcff */
[----:B------:R-:W-:Y:S01]  /*17a0*/  @!P0 IMAD.MOV.U32 R18, RZ, RZ, RZ ;  /* 0x000000ffff128224 */ /* 0x000fe200078e00ff */
[----:B------:R-:W-:-:S03]  /*17b0*/  @P0 MOV R18, RZ ;  /* 0x000000ff00120202 */ /* 0x000fc60000000f00 */
[----:B------:R-:W-:Y:S01]  /*17c0*/  @P0 IMAD.MOV.U32 R19, RZ, RZ, R2 ;  /* 0x000000ffff130224 */ /* 0x000fe200078e0002 */
[----:B------:R-:W-:Y:S06]  /*17d0*/  BRA `(.L_x_18) ;  /* 0x0000000000147947 */ /* 0x000fec0003800000 */
.L_x_20:
[----:B------:R-:W-:Y:S02]  /*17e0*/  LOP3.LUT R19, R13, 0x80000, RZ, 0xfc, !PT ;  /* 0x000800000d137812 */ /* 0x000fe400078efcff */
[----:B------:R-:W-:Y:S01]  /*17f0*/  MOV R18, R12 ;  /* 0x0000000c00127202 */ /* 0x000fe20000000f00 */
[----:B------:R-:W-:Y:S06]  /*1800*/  BRA `(.L_x_18) ;  /* 0x0000000000087947 */ /* 0x000fec0003800000 */
.L_x_19:
[----:B------:R-:W-:Y:S01]  /*1810*/  LOP3.LUT R19, R3, 0x80000, RZ, 0xfc, !PT ;  /* 0x0008000003137812 */ /* 0x000fe200078efcff */
[----:B------:R-:W-:-:S07]  /*1820*/  IMAD.MOV.U32 R18, RZ, RZ, R2 ;  /* 0x000000ffff127224 */ /* 0x000fce00078e0002 */
.L_x_18:
[----:B------:R-:W-:Y:S05]  /*1830*/  BSYNC.RECONVERGENT B1 ;  /* 0x0000000000017941 */ /* 0x000fea0003800200 */
.L_x_16:
[----:B------:R-:W-:Y:S01]  /*1840*/  MOV R2, R0 ;  /* 0x0000000000027202 */ /* 0x000fe20000000f00 */
[----:B------:R-:W-:-:S04]  /*1850*/  IMAD.MOV.U32 R3, RZ, RZ, 0x0 ;  /* 0x00000000ff037424 */ /* 0x000fc800078e00ff */
[----:B------:R-:W-:Y:S05]  /*1860*/  RET.REL.NODEC R2 `(_Z14kernelgpuInituIfEvPT_S1_S1_S1_iiiiii) ;  /* 0xffffffe402e47950 */ /* 0x000fea0003c3ffff */
        .weak           $__internal_1_$__cuda_sm20_rcp_rn_f32_slowpath
        .type           $__internal_1_$__cuda_sm20_rcp_rn_f32_slowpath,@function
        .size           $__internal_1_$__cuda_sm20_rcp_rn_f32_slowpath,($__internal_2_$__cuda_sm20_sqrt_rn_f32_slowpath - $__internal_1_$__cuda_sm20_rcp_rn_f32_slowpath)
$__internal_1_$__cuda_sm20_rcp_rn_f32_slowpath:
[----:B------:R-:W-:Y:S01]  /*1870*/  SHF.L.U32 R3, R0, 0x1, RZ ;  /* 0x0000000100037819 */ /* 0x000fe200000006ff */
[----:B------:R-:W-:Y:S03]  /*1880*/  BSSY.RECONVERGENT B1, `(.L_x_21) ;  /* 0x0000030000017945 */ /* 0x000fe60003800200 */
[----:B------:R-:W-:-:S04]  /*1890*/  SHF.R.U32.HI R3, RZ, 0x18, R3 ;  /* 0x00000018ff037819 */ /* 0x000fc80000011603 */
[----:B------:R-:W-:-:S13]  /*18a0*/  ISETP.NE.U32.AND P0, PT, R3, RZ, PT ;  /* 0x000000ff0300720c */ /* 0x000fda0003f05070 */
[----:B------:R-:W-:Y:S05]  /*18b0*/  @P0 BRA `(.L_x_22) ;  /* 0x0000000000280947 */ /* 0x000fea0003800000 */
[----:B------:R-:W-:-:S05]  /*18c0*/  IMAD.SHL.U32 R3, R0, 0x2, RZ ;  /* 0x0000000200037824 */ /* 0x000fca00078e00ff */
[----:B------:R-:W-:-:S13]  /*18d0*/  ISETP.NE.AND P0, PT, R3, RZ, PT ;  /* 0x000000ff0300720c */ /* 0x000fda0003f05270 */
[----:B------:R-:W-:Y:S01]  /*18e0*/  @P0 FFMA R21, R0, 1.84467440737095516160e+19, RZ ;  /* 0x5f80000000150823 */ /* 0x000fe200000000ff */
[----:B------:R-:W-:Y:S08]  /*18f0*/  @!P0 MUFU.RCP R19, R0 ;  /* 0x0000000000138308 */ /* 0x000ff00000001000 */
[----:B------:R-:W0:Y:S02]  /*1900*/  @P0 MUFU.RCP R22, R21 ;  /* 0x0000001500160308 */ /* 0x000e240000001000 */
[----:B0-----:R-:W-:-:S04]  /*1910*/  @P0 FFMA R3, R21, R22, -1 ;  /* 0xbf80000015030423 */ /* 0x001fc80000000016 */
[----:B------:R-:W-:-:S04]  /*1920*/  @P0 FADD.FTZ R3, -R3, -RZ ;  /* 0x800000ff03030221 */ /* 0x000fc80000010100 */
[----:B------:R-:W-:-:S04]  /*1930*/  @P0 FFMA R3, R22, R3, R22 ;  /* 0x0000000316030223 */ /* 0x000fc80000000016 */
[----:B------:R-:W-:Y:S01]  /*1940*/  @P0 FFMA R19, R3, 1.84467440737095516160e+19, RZ ;  /* 0x5f80000003130823 */ /* 0x000fe200000000ff */
[----:B------:R-:W-:Y:S06]  /*1950*/  BRA `(.L_x_23) ;  /* 0x0000000000887947 */ /* 0x000fec0003800000 */
.L_x_22:
[----:B------:R-:W-:-:S04]  /*1960*/  IADD3 R19, PT, PT, R3, -0xfd, RZ ;  /* 0xffffff0303137810 */ /* 0x000fc80007ffe0ff */
[----:B------:R-:W-:-:S13]  /*1970*/  ISETP.GT.U32.AND P0, PT, R19, 0x1, PT ;  /* 0x000000011300780c */ /* 0x000fda0003f04070 */
[----:B------:R-:W-:Y:S05]  /*1980*/  @P0 BRA `(.L_x_24) ;  /* 0x0000000000780947 */ /* 0x000fea0003800000 */
[----:B------:R-:W-:Y:S01]  /*1990*/  LOP3.LUT R21, R0, 0x7fffff, RZ, 0xc0, !PT ;  /* 0x007fffff00157812 */ /* 0x000fe200078ec0ff */
[----:B------:R-:W-:Y:S01]  /*19a0*/  IMAD.MOV.U32 R26, RZ, RZ, 0x3 ;  /* 0x00000003ff1a7424 */ /* 0x000fe200078e00ff */
[----:B------:R-:W-:Y:S02]  /*19b0*/  IADD3 R3, PT, PT, R3, -0xfc, RZ ;  /* 0xffffff0403037810 */ /* 0x000fe40007ffe0ff */
[----:B------:R-:W-:Y:S02]  /*19c0*/  LOP3.LUT R21, R21, 0x3f800000, RZ, 0xfc, !PT ;  /* 0x3f80000015157812 */ /* 0x000fe400078efcff */
[----:B------:R-:W-:Y:S02]  /*19d0*/  SHF.L.U32 R25, R26, R19, RZ ;  /* 0x000000131a197219 */ /* 0x000fe400000006ff */
[----:B------:R-:W0:Y:S02]  /*19e0*/  MUFU.RCP R22, R21 ;  /* 0x0000001500167308 */ /* 0x000e240000001000 */
[----:B0-----:R-:W-:-:S04]  /*19f0*/  FFMA R23, R21, R22, -1 ;  /* 0xbf80000015177423 */ /* 0x001fc80000000016 */
[----:B------:R-:W-:-:S04]  /*1a00*/  FADD.FTZ R23, -R23, -RZ ;  /* 0x800000ff17177221 */ /* 0x000fc80000010100 */
[CCC-:B------:R-:W-:Y:S01]  /*1a10*/  FFMA.RM R24, R22.reuse, R23.reuse, R22.reuse ;  /* 0x0000001716187223 */ /* 0x1c0fe20000004016 */
[----:B------:R-:W-:-:S04]  /*1a20*/  FFMA.RP R23, R22, R23, R22 ;  /* 0x0000001716177223 */ /* 0x000fc80000008016 */
[C---:B------:R-:W-:Y:S02]  /*1a30*/  LOP3.LUT R22, R24.reuse, 0x7fffff, RZ, 0xc0, !PT ;  /* 0x007fffff18167812 */ /* 0x040fe400078ec0ff */
[----:B------:R-:W-:Y:S02]  /*1a40*/  FSETP.NEU.FTZ.AND P0, PT, R24, R23, PT ;  /* 0x000000171800720b */ /* 0x000fe40003f1d000 */
[----:B------:R-:W-:Y:S02]  /*1a50*/  LOP3.LUT R22, R22, 0x800000, RZ, 0xfc, !PT ;  /* 0x0080000016167812 */ /* 0x000fe400078efcff */
[----:B------:R-:W-:Y:S02]  /*1a60*/  SEL R23, RZ, 0xffffffff, !P0 ;  /* 0xffffffffff177807 */ /* 0x000fe40004000000 */
[----:B------:R-:W-:Y:S02]  /*1a70*/  LOP3.LUT R24, R25, R22, RZ, 0xc0, !PT ;  /* 0x0000001619187212 */ /* 0x000fe400078ec0ff */
[----:B------:R-:W-:-:S02]  /*1a80*/  IADD3 R23, PT, PT, -R23, RZ, RZ ;  /* 0x000000ff17177210 */ /* 0x000fc40007ffe1ff */
[-C--:B------:R-:W-:Y:S02]  /*1a90*/  SHF.R.U32.HI R24, RZ, R19.reuse, R24 ;  /* 0x00000013ff187219 */ /* 0x080fe40000011618 */
[--C-:B------:R-:W-:Y:S02]  /*1aa0*/  LOP3.LUT P1, RZ, R23, R19, R22.reuse, 0xf8, !PT ;  /* 0x0000001317ff7212 */ /* 0x100fe4000782f816 */
[C---:B------:R-:W-:Y:S02]  /*1ab0*/  LOP3.LUT P0, RZ, R24.reuse, 0x1, RZ, 0xc0, !PT ;  /* 0x0000000118ff7812 */ /* 0x040fe4000780c0ff */
[----:B------:R-:W-:Y:S02]  /*1ac0*/  LOP3.LUT P2, RZ, R24, 0x2, RZ, 0xc0, !PT ;  /* 0x0000000218ff7812 */ /* 0x000fe4000784c0ff */
[----:B------:R-:W-:Y:S02]  /*1ad0*/  SHF.R.U32.HI R3, RZ, R3, R22 ;  /* 0x00000003ff037219 */ /* 0x000fe40000011616 */
[----:B------:R-:W-:-:S02]  /*1ae0*/  PLOP3.LUT P0, PT, P0, P1, P2, 0xe0, 0x0 ;  /* 0x000000000000781c */ /* 0x000fc40000703c20 */
[----:B------:R-:W-:Y:S02]  /*1af0*/  LOP3.LUT P1, RZ, R0, 0x7fffff, RZ, 0xc0, !PT ;  /* 0x007fffff00ff7812 */ /* 0x000fe4000782c0ff */
[----:B------:R-:W-:-:S05]  /*1b00*/  SEL R19, RZ, 0x1, !P0 ;  /* 0x00000001ff137807 */ /* 0x000fca0004000000 */
[----:B------:R-:W-:-:S05]  /*1b10*/  IMAD.MOV R19, RZ, RZ, -R19 ;  /* 0x000000ffff137224 */ /* 0x000fca00078e0a13 */
[----:B------:R-:W-:-:S13]  /*1b20*/  ISETP.GE.AND P0, PT, R19, RZ, PT ;  /* 0x000000ff1300720c */ /* 0x000fda0003f06270 */
[----:B------:R-:W-:-:S05]  /*1b30*/  @!P0 VIADD R3, R3, 0x1 ;  /* 0x0000000103038836 */ /* 0x000fca0000000000 */
[----:B------:R-:W-:-:S04]  /*1b40*/  @!P1 SHF.L.U32 R3, R3, 0x1, RZ ;  /* 0x0000000103039819 */ /* 0x000fc800000006ff */
[----:B------:R-:W-:Y:S01]  /*1b50*/  LOP3.LUT R19, R3, 0x80000000, R0, 0xf8, !PT ;  /* 0x8000000003137812 */ /* 0x000fe200078ef800 */
[----:B------:R-:W-:Y:S06]  /*1b60*/  BRA `(.L_x_23) ;  /* 0x0000000000047947 */ /* 0x000fec0003800000 */
.L_x_24:
[----:B------:R0:W1:Y:S02]  /*1b70*/  MUFU.RCP R19, R0 ;  /* 0x0000000000137308 */ /* 0x0000640000001000 */
.L_x_23:
[----:B------:R-:W-:Y:S05]  /*1b80*/  BSYNC.RECONVERGENT B1 ;  /* 0x0000000000017941 */ /* 0x000fea0003800200 */
.L_x_21:
[----:B-1----:R-:W-:Y:S02]  /*1b90*/  IMAD.MOV.U32 R21, RZ, RZ, R19 ;  /* 0x000000ffff157224 */ /* 0x002fe400078e0013 */
[----:B------:R-:W-:-:S04]  /*1ba0*/  HFMA2 R19, -RZ, RZ, 0, 0 ;  /* 0x00000000ff137431 */ /* 0x000fc800000001ff */
[----:B0-----:R-:W-:Y:S05]  /*1bb0*/  RET.REL.NODEC R18 `(_Z14kernelgpuInituIfEvPT_S1_S1_S1_iiiiii) ;  /* 0xffffffe412107950 */ /* 0x001fea0003c3ffff */
        .weak           $__internal_2_$__cuda_sm20_sqrt_rn_f32_slowpath
        .type           $__internal_2_$__cuda_sm20_sqrt_rn_f32_slowpath,@function
        .size           $__internal_2_$__cuda_sm20_sqrt_rn_f32_slowpath,($__internal_3_$__cuda_sm3x_div_rn_noftz_f32_slowpath - $__internal_2_$__cuda_sm20_sqrt_rn_f32_slowpath)
$__internal_2_$__cuda_sm20_sqrt_rn_f32_slowpath:
[----:B------:R-:W-:-:S13]  /*1bc0*/  LOP3.LUT P0, RZ, R12, 0x7fffffff, RZ, 0xc0, !PT ;  /* 0x7fffffff0cff7812 */ /* 0x000fda000780c0ff */
[----:B------:R-:W-:Y:S01]  /*1bd0*/  @!P0 IMAD.MOV.U32 R0, RZ, RZ, R12 ;  /* 0x000000ffff008224 */ /* 0x000fe200078e000c */
[----:B------:R-:W-:Y:S06]  /*1be0*/  @!P0 BRA `(.L_x_25) ;  /* 0x0000000000408947 */ /* 0x000fec0003800000 */
[----:B------:R-:W-:-:S13]  /*1bf0*/  FSETP.GEU.FTZ.AND P0, PT, R12, RZ, PT ;  /* 0x000000ff0c00720b */ /* 0x000fda0003f1e000 */
[----:B------:R-:W-:Y:S01]  /*1c00*/  @!P0 MOV R0, 0x7fffffff ;  /* 0x7fffffff00008802 */ /* 0x000fe20000000f00 */
[----:B------:R-:W-:Y:S06]  /*1c10*/  @!P0 BRA `(.L_x_25) ;  /* 0x0000000000348947 */ /* 0x000fec0003800000 */
[----:B------:R-:W-:-:S13]  /*1c20*/  FSETP.GTU.FTZ.AND P0, PT, |R12|, +INF , PT ;  /* 0x7f8000000c00780b */ /* 0x000fda0003f1c200 */
[----:B------:R-:W-:Y:S01]  /*1c30*/  @P0 FADD.FTZ R0, R12, 1 ;  /* 0x3f8000000c000421 */ /* 0x000fe20000010000 */
[----:B------:R-:W-:Y:S06]  /*1c40*/  @P0 BRA `(.L_x_25) ;  /* 0x0000000000280947 */ /* 0x000fec0003800000 */
[----:B------:R-:W-:-:S13]  /*1c50*/  FSETP.NEU.FTZ.AND P0, PT, |R12|, +INF , PT ;  /* 0x7f8000000c00780b */ /* 0x000fda0003f1d200 */
[----:B------:R-:W-:-:S04]  /*1c60*/  @P0 FFMA R3, R12, 1.84467440737095516160e+19, RZ ;  /* 0x5f8000000c030823 */ /* 0x000fc800000000ff */
[----:B------:R-:W0:Y:S02]  /*1c70*/  @P0 MUFU.RSQ R0, R3 ;  /* 0x0000000300000308 */ /* 0x000e240000001400 */
[----:B0-----:R-:W-:Y:S01]  /*1c80*/  @P0 FMUL.FTZ R18, R3, R0 ;  /* 0x0000000003120220 */ /* 0x001fe20000410000 */
[----:B------:R-:W-:Y:S01]  /*1c90*/  @P0 FMUL.FTZ R19, R0, 0.5 ;  /* 0x3f00000000130820 */ /* 0x000fe20000410000 */
[----:B------:R-:W-:Y:S02]  /*1ca0*/  @!P0 IMAD.MOV.U32 R0, RZ, RZ, R12 ;  /* 0x000000ffff008224 */ /* 0x000fe400078e000c */
[----:B------:R-:W-:-:S04]  /*1cb0*/  @P0 FADD.FTZ R17, -R18, -RZ ;  /* 0x800000ff12110221 */ /* 0x000fc80000010100 */
[----:B------:R-:W-:-:S04]  /*1cc0*/  @P0 FFMA R17, R18, R17, R3 ;  /* 0x0000001112110223 */ /* 0x000fc80000000003 */
[----:B------:R-:W-:-:S04]  /*1cd0*/  @P0 FFMA R17, R17, R19, R18 ;  /* 0x0000001311110223 */ /* 0x000fc80000000012 */
[----:B------:R-:W-:-:S07]  /*1ce0*/  @P0 FMUL.FTZ R0, R17, 2.3283064365386962891e-10 ;  /* 0x2f80000011000820 */ /* 0x000fce0000410000 */
.L_x_25:
[----:B------:R-:W-:Y:S02]  /*1cf0*/  HFMA2 R19, -RZ, RZ, 0, 0 ;  /* 0x00000000ff137431 */ /* 0x000fe400000001ff */
[----:B------:R-:W-:Y:S01]  /*1d00*/  IMAD.MOV.U32 R18, RZ, RZ, R20 ;  /* 0x000000ffff127224 */ /* 0x000fe200078e0014 */
[----:B------:R-:W-:-:S03]  /*1d10*/  MOV R3, R0 ;  /* 0x0000000000037202 */ /* 0x000fc60000000f00 */
[----:B------:R-:W-:Y:S05]  /*1d20*/  RET.REL.NODEC R18 `(_Z14kernelgpuInituIfEvPT_S1_S1_S1_iiiiii) ;  /* 0xffffffe012b47950 */ /* 0x000fea0003c3ffff */
        .weak           $__internal_3_$__cuda_sm3x_div_rn_noftz_f32_slowpath
        .type           $__internal_3_$__cuda_sm3x_div_rn_noftz_f32_slowpath,@function
        .size           $__internal_3_$__cuda_sm3x_div_rn_noftz_f32_slowpath,(.L_x_80 - $__internal_3_$__cuda_sm3x_div_rn_noftz_f32_slowpath)
$__internal_3_$__cuda_sm3x_div_rn_noftz_f32_slowpath:
[----:B------:R-:W-:Y:S01]  /*1d30*/  SHF.R.U32.HI R19, RZ, 0x17, R3 ;  /* 0x00000017ff137819 */ /* 0x000fe20000011603 */
[----:B------:R-:W-:Y:S01]  /*1d40*/  BSSY.RECONVERGENT B1, `(.L_x_26) ;  /* 0x0000064000017945 */ /* 0x000fe20003800200 */
[----:B------:R-:W-:Y:S02]  /*1d50*/  SHF.R.U32.HI R22, RZ, 0x17, R0 ;  /* 0x00000017ff167819 */ /* 0x000fe40000011600 */
[----:B------:R-:W-:Y:S02]  /*1d60*/  LOP3.LUT R19, R19, 0xff, RZ, 0xc0, !PT ;  /* 0x000000ff13137812 */ /* 0x000fe400078ec0ff */
[----:B------:R-:W-:-:S03]  /*1d70*/  LOP3.LUT R22, R22, 0xff, RZ, 0xc0, !PT ;  /* 0x000000ff16167812 */ /* 0x000fc600078ec0ff */
[----:B------:R-:W-:Y:S01]  /*1d80*/  VIADD R23, R19, 0xffffffff ;  /* 0xffffffff13177836 */ /* 0x000fe20000000000 */
[----:B------:R-:W-:-:S04]  /*1d90*/  IADD3 R20, PT, PT, R22, -0x1, RZ ;  /* 0xffffffff16147810 */ /* 0x000fc80007ffe0ff */
[----:B------:R-:W-:-:S04]  /*1da0*/  ISETP.GT.U32.AND P0, PT, R23, 0xfd, PT ;  /* 0x000000fd1700780c */ /* 0x000fc80003f04070 */
[----:B------:R-:W-:-:S13]  /*1db0*/  ISETP.GT.U32.OR P0, PT, R20, 0xfd, P0 ;  /* 0x000000fd1400780c */ /* 0x000fda0000704470 */
[----:B------:R-:W-:Y:S01]  /*1dc0*/  @!P0 IMAD.MOV.U32 R20, RZ, RZ, RZ ;  /* 0x000000ffff148224 */ /* 0x000fe200078e00ff */
[----:B------:R-:W-:Y:S06]  /*1dd0*/  @!P0 BRA `(.L_x_27) ;  /* 0x0000000000648947 */ /* 0x000fec0003800000 */
[----:B------:R-:W-:Y:S02]  /*1de0*/  FSETP.GTU.FTZ.AND P0, PT, |R0|, +INF , PT ;  /* 0x7f8000000000780b */ /* 0x000fe40003f1c200 */
[----:B------:R-:W-:-:S04]  /*1df0*/  FSETP.GTU.FTZ.AND P1, PT, |R3|, +INF , PT ;  /* 0x7f8000000300780b */ /* 0x000fc80003f3c200 */
[----:B------:R-:W-:-:S13]  /*1e00*/  PLOP3.LUT P0, PT, P0, P1, PT, 0xf8, 0x8f ;  /* 0x00000000008f781c */ /* 0x000fda0000703f70 */
[----:B------:R-:W-:Y:S05]  /*1e10*/  @P0 BRA `(.L_x_28) ;  /* 0x0000000400540947 */ /* 0x000fea0003800000 */
[----:B------:R-:W-:-:S13]  /*1e20*/  LOP3.LUT P0, RZ, R3, 0x7fffffff, R0, 0xc8, !PT ;  /* 0x7fffffff03ff7812 */ /* 0x000fda000780c800 */
[----:B------:R-:W-:Y:S05]  /*1e30*/  @!P0 BRA `(.L_x_29) ;  /* 0x0000000400448947 */ /* 0x000fea0003800000 */
[C---:B------:R-:W-:Y:S02]  /*1e40*/  FSETP.NEU.FTZ.AND P1, PT, |R0|.reuse, +INF , PT ;  /* 0x7f8000000000780b */ /* 0x040fe40003f3d200 */
[----:B------:R-:W-:Y:S02]  /*1e50*/  FSETP.NEU.FTZ.AND P2, PT, |R3|, +INF , PT ;  /* 0x7f8000000300780b */ /* 0x000fe40003f5d200 */
[----:B------:R-:W-:-:S11]  /*1e60*/  FSETP.NEU.FTZ.AND P0, PT, |R0|, +INF , PT ;  /* 0x7f8000000000780b */ /* 0x000fd60003f1d200 */
[----:B------:R-:W-:Y:S05]  /*1e70*/  @!P2 BRA !P1, `(.L_x_29) ;  /* 0x000000040034a947 */ /* 0x000fea0004800000 */
[----:B------:R-:W-:-:S04]  /*1e80*/  LOP3.LUT P1, RZ, R0, 0x7fffffff, RZ, 0xc0, !PT ;  /* 0x7fffffff00ff7812 */ /* 0x000fc8000782c0ff */
[----:B------:R-:W-:-:S13]  /*1e90*/  PLOP3.LUT P1, PT, P2, P1, PT, 0x2f, 0xf2 ;  /* 0x0000000000f2781c */ /* 0x000fda0001722577 */
[----:B------:R-:W-:Y:S05]  /*1ea0*/  @P1 BRA `(.L_x_30) ;  /* 0x0000000400201947 */ /* 0x000fea0003800000 */
[----:B------:R-:W-:-:S04]  /*1eb0*/  LOP3.LUT P1, RZ, R3, 0x7fffffff, RZ, 0xc0, !PT ;  /* 0x7fffffff03ff7812 */ /* 0x000fc8000782c0ff */
[----:B------:R-:W-:-:S13]  /*1ec0*/  PLOP3.LUT P0, PT, P0, P1, PT, 0x2f, 0xf2 ;  /* 0x0000000000f2781c */ /* 0x000fda0000702577 */
[----:B------:R-:W-:Y:S05]  /*1ed0*/  @P0 BRA `(.L_x_31) ;  /* 0x0000000400080947 */ /* 0x000fea0003800000 */
[----:B------:R-:W-:-:S04]  /*1ee0*/  IADD3 R20, PT, PT, R22, -0x1, RZ ;  /* 0xffffffff16147810 */ /* 0x000fc80007ffe0ff */
[----:B------:R-:W-:Y:S01]  /*1ef0*/  ISETP.GE.AND P0, PT, R20, RZ, PT ;  /* 0x000000ff1400720c */ /* 0x000fe20003f06270 */
[----:B------:R-:W-:-:S05]  /*1f00*/  VIADD R20, R19, 0xffffffff ;  /* 0xffffffff13147836 */ /* 0x000fca0000000000 */
[----:B------:R-:W-:-:S07]  /*1f10*/  ISETP.GE.AND P1, PT, R20, RZ, PT ;  /* 0x000000ff1400720c */ /* 0x000fce0003f26270 */
[----:B------:R-:W-:Y:S01]  /*1f20*/  @P0 MOV R20, RZ ;  /* 0x000000ff00140202 */ /* 0x000fe20000000f00 */
[----:B------:R-:W-:Y:S02]  /*1f30*/  @!P0 IMAD.MOV.U32 R20, RZ, RZ, -0x40 ;  /* 0xffffffc0ff148424 */ /* 0x000fe400078e00ff */
[----:B------:R-:W-:-:S03]  /*1f40*/  @!P0 FFMA R0, R0, 1.84467440737095516160e+19, RZ ;  /* 0x5f80000000008823 */ /* 0x000fc600000000ff */
[----:B------:R-:W-:Y:S01]  /*1f50*/  @!P1 FFMA R3, R3, 1.84467440737095516160e+19, RZ ;  /* 0x5f80000003039823 */ /* 0x000fe200000000ff */
[----:B------:R-:W-:-:S07]  /*1f60*/  @!P1 IADD3 R20, PT, PT, R20, 0x40, RZ ;  /* 0x0000004014149810 */ /* 0x000fce0007ffe0ff */
.L_x_27:
[----:B------:R-:W-:Y:S01]  /*1f70*/  LEA R24, R19, 0xc0800000, 0x17 ;  /* 0xc080000013187811 */ /* 0x000fe200078eb8ff */
[----:B------:R-:W-:Y:S01]  /*1f80*/  BSSY.RECONVERGENT B2, `(.L_x_32) ;  /* 0x0000036000027945 */ /* 0x000fe20003800200 */
[----:B------:R-:W-:-:S03]  /*1f90*/  IADD3 R23, PT, PT, R22, -0x7f, RZ ;  /* 0xffffff8116177810 */ /* 0x000fc60007ffe0ff */
[----:B------:R-:W-:Y:S02]  /*1fa0*/  IMAD.IADD R24, R3, 0x1, -R24 ;  /* 0x0000000103187824 */ /* 0x000fe400078e0a18 */
[C---:B------:R-:W-:Y:S01]  /*1fb0*/  IMAD R0, R23.reuse, -0x800000, R0 ;  /* 0xff80000017007824 */ /* 0x040fe200078e0200 */
[----:B------:R-:W-:Y:S01]  /*1fc0*/  IADD3 R23, PT, PT, R23, 0x7f, -R19 ;  /* 0x0000007f17177810 */ /* 0x000fe20007ffe813 */
[----:B------:R-:W0:Y:S01]  /*1fd0*/  MUFU.RCP R26, R24 ;  /* 0x00000018001a7308 */ /* 0x000e220000001000 */
[----:B------:R-:W-:-:S03]  /*1fe0*/  FADD.FTZ R25, -R24, -RZ ;  /* 0x800000ff18197221 */ /* 0x000fc60000010100 */
[----:B------:R-:W-:Y:S02]  /*1ff0*/  IMAD.IADD R23, R23, 0x1, R20 ;  /* 0x0000000117177824 */ /* 0x000fe400078e0214 */
[----:B0-----:R-:W-:-:S04]  /*2000*/  FFMA R3, R26, R25, 1 ;  /* 0x3f8000001a037423 */ /* 0x001fc80000000019 */
[----:B------:R-:W-:-:S04]  /*2010*/  FFMA R3, R26, R3, R26 ;  /* 0x000000031a037223 */ /* 0x000fc8000000001a */
[----:B------:R-:W-:-:S04]  /*2020*/  FFMA R22, R0, R3, RZ ;  /* 0x0000000300167223 */ /* 0x000fc800000000ff */
[----:B------:R-:W-:-:S04]  /*2030*/  FFMA R26, R25, R22, R0 ;  /* 0x00000016191a7223 */ /* 0x000fc80000000000 */
[----:B------:R-:W-:-:S04]  /*2040*/  FFMA R22, R3, R26, R22 ;  /* 0x0000001a03167223 */ /* 0x000fc80000000016 */
[----:B------:R-:W-:-:S04]  /*2050*/  FFMA R25, R25, R22, R0 ;  /* 0x0000001619197223 */ /* 0x000fc80000000000 */
[----:B------:R-:W-:-:S05]  /*2060*/  FFMA R0, R3, R25, R22 ;  /* 0x0000001903007223 */ /* 0x000fca0000000016 */
[----:B------:R-:W-:-:S04]  /*2070*/  SHF.R.U32.HI R19, RZ, 0x17, R0 ;  /* 0x00000017ff137819 */ /* 0x000fc80000011600 */
[----:B------:R-:W-:-:S04]  /*2080*/  LOP3.LUT R19, R19, 0xff, RZ, 0xc0, !PT ;  /* 0x000000ff13137812 */ /* 0x000fc800078ec0ff */
[----:B------:R-:W-:-:S05]  /*2090*/  IADD3 R19, PT, PT, R19, R23, RZ ;  /* 0x0000001713137210 */ /* 0x000fca0007ffe0ff */
[----:B------:R-:W-:-:S05]  /*20a0*/  VIADD R20, R19, 0xffffffff ;  /* 0xffffffff13147836 */ /* 0x000fca0000000000 */
[----:B------:R-:W-:-:S13]  /*20b0*/  ISETP.GE.U32.AND P0, PT, R20, 0xfe, PT ;  /* 0x000000fe1400780c */ /* 0x000fda0003f06070 */
[----:B------:R-:W-:Y:S05]  /*20c0*/  @!P0 BRA `(.L_x_33) ;  /* 0x0000000000808947 */ /* 0x000fea0003800000 */
[----:B------:R-:W-:-:S13]  /*20d0*/  ISETP.GT.AND P0, PT, R19, 0xfe, PT ;  /* 0x000000fe1300780c */ /* 0x000fda0003f04270 */
[----:B------:R-:W-:Y:S05]  /*20e0*/  @P0 BRA `(.L_x_34) ;  /* 0x00000000006c0947 */ /* 0x000fea0003800000 */
[----:B------:R-:W-:-:S13]  /*20f0*/  ISETP.GE.AND P0, PT, R19, 0x1, PT ;  /* 0x000000011300780c */ /* 0x000fda0003f06270 */
[----:B------:R-:W-:Y:S05]  /*2100*/  @P0 BRA `(.L_x_35) ;  /* 0x0000000000740947 */ /* 0x000fea0003800000 */
[----:B------:R-:W-:Y:S02]  /*2110*/  ISETP.GE.AND P0, PT, R19, -0x18, PT ;  /* 0xffffffe81300780c */ /* 0x000fe40003f06270 */
[----:B------:R-:W-:-:S11]  /*2120*/  LOP3.LUT R0, R0, 0x80000000, RZ, 0xc0, !PT ;  /* 0x8000000000007812 */ /* 0x000fd600078ec0ff */
[----:B------:R-:W-:Y:S05]  /*2130*/  @!P0 BRA `(.L_x_35) ;  /* 0x0000000000688947 */ /* 0x000fea0003800000 */
[-CC-:B------:R-:W-:Y:S01]  /*2140*/  FFMA.RZ R20, R3, R25.reuse, R22.reuse ;  /* 0x0000001903147223 */ /* 0x180fe2000000c016 */
[C---:B------:R-:W-:Y:S02]  /*2150*/  ISETP.NE.AND P2, PT, R19.reuse, RZ, PT ;  /* 0x000000ff1300720c */ /* 0x040fe40003f45270 */
[----:B------:R-:W-:Y:S02]  /*2160*/  ISETP.NE.AND P1, PT, R19, RZ, PT ;  /* 0x000000ff1300720c */ /* 0x000fe40003f25270 */
[----:B------:R-:W-:Y:S01]  /*2170*/  LOP3.LUT R23, R20, 0x7fffff, RZ, 0xc0, !PT ;  /* 0x007fffff14177812 */ /* 0x000fe200078ec0ff */
[CCC-:B------:R-:W-:Y:S01]  /*2180*/  FFMA.RP R20, R3.reuse, R25.reuse, R22.reuse ;  /* 0x0000001903147223 */ /* 0x1c0fe20000008016 */
[----:B------:R-:W-:Y:S01]  /*2190*/  FFMA.RM R3, R3, R25, R22 ;  /* 0x0000001903037223 */ /* 0x000fe20000004016 */
[----:B------:R-:W-:Y:S01]  /*21a0*/  IADD3 R22, PT, PT, R19, 0x20, RZ ;  /* 0x0000002013167810 */ /* 0x000fe20007ffe0ff */
[----:B------:R-:W-:Y:S01]  /*21b0*/  IMAD.MOV R19, RZ, RZ, -R19 ;  /* 0x000000ffff137224 */ /* 0x000fe200078e0a13 */
[----:B------:R-:W-:-:S02]  /*21c0*/  LOP3.LUT R23, R23, 0x800000, RZ, 0xfc, !PT ;  /* 0x0080000017177812 */ /* 0x000fc400078efcff */
[----:B------:R-:W-:Y:S02]  /*21d0*/  FSETP.NEU.FTZ.AND P0, PT, R20, R3, PT ;  /* 0x000000031400720b */ /* 0x000fe40003f1d000 */
[----:B------:R-:W-:Y:S02]  /*21e0*/  SHF.L.U32 R22, R23, R22, RZ ;  /* 0x0000001617167219 */ /* 0x000fe400000006ff */
[----:B------:R-:W-:Y:S02]  /*21f0*/  SEL R20, R19, RZ, P2 ;  /* 0x000000ff13147207 */ /* 0x000fe40001000000 */
[----:B------:R-:W-:Y:S02]  /*2200*/  ISETP.NE.AND P1, PT, R22, RZ, P1 ;  /* 0x000000ff1600720c */ /* 0x000fe40000f25270 */
[----:B------:R-:W-:Y:S02]  /*2210*/  SHF.R.U32.HI R20, RZ, R20, R23 ;  /* 0x00000014ff147219 */ /* 0x000fe40000011617 */
[----:B------:R-:W-:-:S02]  /*2220*/  PLOP3.LUT P0, PT, P0, P1, PT, 0xf8, 0x8f ;  /* 0x00000000008f781c */ /* 0x000fc40000703f70 */
[----:B------:R-:W-:Y:S02]  /*2230*/  SHF.R.U32.HI R22, RZ, 0x1, R20 ;  /* 0x00000001ff167819 */ /* 0x000fe40000011614 */
[----:B------:R-:W-:-:S04]  /*2240*/  SEL R3, RZ, 0x1, !P0 ;  /* 0x00000001ff037807 */ /* 0x000fc80004000000 */
[----:B------:R-:W-:-:S04]  /*2250*/  LOP3.LUT R3, R3, 0x1, R22, 0xf8, !PT ;  /* 0x0000000103037812 */ /* 0x000fc800078ef816 */
[----:B------:R-:W-:-:S04]  /*2260*/  LOP3.LUT R3, R3, R20, RZ, 0xc0, !PT ;  /* 0x0000001403037212 */ /* 0x000fc800078ec0ff */
[----:B------:R-:W-:-:S04]  /*2270*/  IADD3 R3, PT, PT, R22, R3, RZ ;  /* 0x0000000316037210 */ /* 0x000fc80007ffe0ff */
[----:B------:R-:W-:Y:S01]  /*2280*/  LOP3.LUT R0, R3, R0, RZ, 0xfc, !PT ;  /* 0x0000000003007212 */ /* 0x000fe200078efcff */
[----:B------:R-:W-:Y:S06]  /*2290*/  BRA `(.L_x_35) ;  /* 0x0000000000107947 */ /* 0x000fec0003800000 */
.L_x_34:
[----:B------:R-:W-:-:S04]  /*22a0*/  LOP3.LUT R0, R0, 0x80000000, RZ, 0xc0, !PT ;  /* 0x8000000000007812 */ /* 0x000fc800078ec0ff */
[----:B------:R-:W-:Y:S01]  /*22b0*/  LOP3.LUT R0, R0, 0x7f800000, RZ, 0xfc, !PT ;  /* 0x7f80000000007812 */ /* 0x000fe200078efcff */
[----:B------:R-:W-:Y:S06]  /*22c0*/  BRA `(.L_x_35) ;  /* 0x0000000000047947 */ /* 0x000fec0003800000 */
.L_x_33:
[----:B------:R-:W-:-:S07]  /*22d0*/  IMAD R0, R23, 0x800000, R0 ;  /* 0x0080000017007824 */ /* 0x000fce00078e0200 */
.L_x_35:
[----:B------:R-:W-:Y:S05]  /*22e0*/  BSYNC.RECONVERGENT B2 ;  /* 0x0000000000027941 */ /* 0x000fea0003800200 */
.L_x_32:
[----:B------:R-:W-:Y:S05]  /*22f0*/  BRA `(.L_x_36) ;  /* 0x0000000000207947 */ /* 0x000fea0003800000 */
.L_x_31:
[----:B------:R-:W-:-:S04]  /*2300*/  LOP3.LUT R0, R3, 0x80000000, R0, 0x48, !PT ;  /* 0x8000000003007812 */ /* 0x000fc800078e4800 */
[----:B------:R-:W-:Y:S01]  /*2310*/  LOP3.LUT R0, R0, 0x7f800000, RZ, 0xfc, !PT ;  /* 0x7f80000000007812 */ /* 0x000fe200078efcff */
[----:B------:R-:W-:Y:S06]  /*2320*/  BRA `(.L_x_36) ;  /* 0x0000000000147947 */ /* 0x000fec0003800000 */
.L_x_30:
[----:B------:R-:W-:Y:S01]  /*2330*/  LOP3.LUT R0, R3, 0x80000000, R0, 0x48, !PT ;  /* 0x8000000003007812 */ /* 0x000fe200078e4800 */
[----:B------:R-:W-:Y:S06]  /*2340*/  BRA `(.L_x_36) ;  /* 0x00000000000c7947 */ /* 0x000fec0003800000 */
.L_x_29:
[----:B------:R-:W0:Y:S01]  /*2350*/  MUFU.RSQ R0, -QNAN ;  /* 0xffc0000000007908 */ /* 0x000e220000001400 */
[----:B------:R-:W-:Y:S05]  /*2360*/  BRA `(.L_x_36) ;  /* 0x0000000000047947 */ /* 0x000fea0003800000 */
.L_x_28:
[----:B------:R-:W-:-:S07]  /*2370*/  FADD.FTZ R0, R0, R3 ;  /* 0x0000000300007221 */ /* 0x000fce0000010000 */
.L_x_36:
[----:B------:R-:W-:Y:S05]  /*2380*/  BSYNC.RECONVERGENT B1 ;  /* 0x0000000000017941 */ /* 0x000fea0003800200 */
.L_x_26:
[----:B------:R-:W-:-:S04]  /*2390*/  HFMA2 R19, -RZ, RZ, 0, 0 ;  /* 0x00000000ff137431 */ /* 0x000fc800000001ff */
[----:B0-----:R-:W-:Y:S05]  /*23a0*/  RET.REL.NODEC R18 `(_Z14kernelgpuInituIfEvPT_S1_S1_S1_iiiiii) ;  /* 0xffffffdc12147950 */ /* 0x001fea0003c3ffff */
.L_x_37:
[----:B------:R-:W-:-:S00]  /*23b0*/  BRA `(.L_x_37) ;  /* 0xfffffffc00fc7947 */ /* 0x000fc0000383ffff */
[----:B------:R-:W-:-:S00]  /*23c0*/  NOP ;  /* 0x0000000000007918 */ /* 0x000fc00000000000 */
        /* <DEDUP_REMOVED lines=11> */
.L_x_80:


//--------------------- .text._Z14kernelgpuInituIdEvPT_S1_S1_S1_iiiiii --------------------------
	.section	.text._Z14kernelgpuInituIdEvPT_S1_S1_S1_iiiiii,"ax",@progbits
	.align	128
        .global         _Z14kernelgpuInituIdEvPT_S1_S1_S1_iiiiii
        .type           _Z14kernelgpuInituIdEvPT_S1_S1_S1_iiiiii,@function
        .size           _Z14kernelgpuInituIdEvPT_S1_S1_S1_iiiiii,(.L_x_83 - _Z14kernelgpuInituIdEvPT_S1_S1_S1_iiiiii)
        .other          _Z14kernelgpuInituIdEvPT_S1_S1_S1_iiiiii,@"STO_CUDA_ENTRY STV_DEFAULT"
_Z14kernelgpuInituIdEvPT_S1_S1_S1_iiiiii:
.text._Z14kernelgpuInituIdEvPT_S1_S1_S1_iiiiii:
        /* <DEDUP_REMOVED lines=9> */
[----:B------:R-:W1:Y:S01]  /*0090*/  LDCU.64 UR4, c[0x0][0x358] ;  /* 0x00006b00ff0477ac */ /* 0x000e620008000a00 */
[----:B------:R-:W2:Y:S01]  /*00a0*/  LDCU UR6, c[0x0][0x3a4] ;  /* 0x00007480ff0677ac */ /* 0x000ea20008000800 */
[----:B------:R-:W3:Y:S01]  /*00b0*/  LDCU UR7, c[0x0][0x3a8] ;  /* 0x00007500ff0777ac */ /* 0x000ee20008000800 */
[----:B------:R-:W4:Y:S01]  /*00c0*/  LDCU UR8, c[0x0][0x3ac] ;  /* 0x00007580ff0877ac */ /* 0x000f220008000800 */
[----:B0-----:R-:W-:-:S07]  /*00d0*/  IMAD R0, R0, UR9, RZ ;  /* 0x0000000900007c24 */ /* 0x001fce000f8e02ff */
.L_x_62:
[----:B------:R-:W0:Y:S01]  /*00e0*/  LDC R20, c[0x0][0x3b0] ;  /* 0x0000ec00ff147b82 */ /* 0x000e220000000800 */
[----:B------:R-:W-:-:S07]  /*00f0*/  IABS R7, R15 ;  /* 0x0000000f00077213 */ /* 0x000fce0000000000 */
[----:B------:R-:W1:Y:S08]  /*0100*/  LDC.64 R8, c[0x0][0x398] ;  /* 0x0000e600ff087b82 */ /* 0x000e700000000a00 */
[----:B------:R-:W2:Y:S01]  /*0110*/  LDC.64 R18, c[0x0][0x388] ;  /* 0x0000e200ff127b82 */ /* 0x000ea20000000a00 */
[----:B0-----:R-:W-:-:S04]  /*0120*/  IABS R6, R20 ;  /* 0x0000001400067213 */ /* 0x001fc80000000000 */
[----:B------:R-:W0:Y:S01]  /*0130*/  I2F.RP R4, R6 ;  /* 0x0000000600047306 */ /* 0x000e220000209400 */
[----:B-1----:R-:W4:Y:S04]  /*0140*/  LDG.E.64 R12, desc[UR4][R8.64+0x50] ;  /* 0x00005004080c7981 */ /* 0x002f28000c1e1b00 */
[----:B------:R1:W5:Y:S04]  /*0150*/  LDG.E.64 R24, desc[UR4][R8.64+0x20] ;  /* 0x0000200408187981 */ /* 0x000368000c1e1b00 */
[----:B------:R1:W5:Y:S01]  /*0160*/  LDG.E.64 R10, desc[UR4][R8.64+0x48] ;  /* 0x00004804080a7981 */ /* 0x000362000c1e1b00 */
[----:B0-----:R-:W0:Y:S03]  /*0170*/  MUFU.RCP R4, R4 ;  /* 0x0000000400047308 */ /* 0x001e260000001000 */
[----:B------:R1:W5:Y:S01]  /*0180*/  LDG.E.64 R22, desc[UR4][R8.64+0x58] ;  /* 0x0000580408167981 */ /* 0x000362000c1e1b00 */
[----:B0-----:R-:W-:-:S04]  /*0190*/  VIADD R2, R4, 0xffffffe ;  /* 0x0ffffffe04027836 */ /* 0x001fc80000000000 */
[----:B------:R0:W3:Y:S02]  /*01a0*/  F2I.FTZ.U32.TRUNC.NTZ R3, R2 ;  /* 0x0000000200037305 */ /* 0x0000e4000021f000 */
[----:B0-----:R-:W-:Y:S02]  /*01b0*/  IMAD.MOV.U32 R2, RZ, RZ, RZ ;  /* 0x000000ffff027224 */ /* 0x001fe400078e00ff */
[----:B---3--:R-:W-:-:S04]  /*01c0*/  IMAD.MOV R5, RZ, RZ, -R3 ;  /* 0x000000ffff057224 */ /* 0x008fc800078e0a03 */
[----:B------:R-:W-:-:S04]  /*01d0*/  IMAD R5, R5, R6, RZ ;  /* 0x0000000605057224 */ /* 0x000fc800078e02ff */
[----:B------:R-:W-:Y:S01]  /*01e0*/  IMAD.HI.U32 R3, R3, R5, R2 ;  /* 0x0000000503037227 */ /* 0x000fe200078e0002 */
[----:B------:R-:W-:-:S03]  /*01f0*/  LOP3.LUT R2, R15, R20, RZ, 0x3c, !PT ;  /* 0x000000140f027212 */ /* 0x000fc600078e3cff */
[----:B------:R-:W-:Y:S01]  /*0200*/  IMAD.MOV.U32 R5, RZ, RZ, R7 ;  /* 0x000000ffff057224 */ /* 0x000fe200078e0007 */
[----:B------:R-:W-:-:S03]  /*0210*/  ISETP.GE.AND P2, PT, R2, RZ, PT ;  /* 0x000000ff0200720c */ /* 0x000fc60003f46270 */
[----:B------:R-:W-:-:S05]  /*0220*/  IMAD.HI.U32 R17, R3, R5, RZ ;  /* 0x0000000503117227 */ /* 0x000fca00078e00ff */
[----:B------:R-:W-:-:S05]  /*0230*/  IADD3 R3, PT, PT, -R17, RZ, RZ ;  /* 0x000000ff11037210 */ /* 0x000fca0007ffe1ff */
[----:B------:R-:W-:Y:S02]  /*0240*/  IMAD R3, R6, R3, R5 ;  /* 0x0000000306037224 */ /* 0x000fe400078e0205 */
[----:B------:R-:W-:Y:S01]  /*0250*/  IMAD R2, R20, UR7, RZ ;  /* 0x0000000714027c24 */ /* 0x000fe2000f8e02ff */
[----:B------:R1:W5:Y:S02]  /*0260*/  LDG.E.64 R4, desc[UR4][R8.64+0x40] ;  /* 0x0000400408047981 */ /* 0x000364000c1e1b00 */
[----:B------:R-:W-:-:S13]  /*0270*/  ISETP.GT.U32.AND P1, PT, R6, R3, PT ;  /* 0x000000030600720c */ /* 0x000fda0003f24070 */
[----:B------:R-:W-:Y:S02]  /*0280*/  @!P1 IMAD.IADD R3, R3, 0x1, -R6 ;  /* 0x0000000103039824 */ /* 0x000fe400078e0a06 */
[----:B------:R-:W-:Y:S01]  /*0290*/  @!P1 VIADD R17, R17, 0x1 ;  /* 0x0000000111119836 */ /* 0x000fe20000000000 */
[----:B------:R-:W-:Y:S02]  /*02a0*/  ISETP.NE.AND P1, PT, R20, RZ, PT ;  /* 0x000000ff1400720c */ /* 0x000fe40003f25270 */
[----:B------:R-:W-:Y:S02]  /*02b0*/  ISETP.GE.U32.AND P0, PT, R3, R6, PT ;  /* 0x000000060300720c */ /* 0x000fe40003f06070 */
[----:B------:R1:W5:Y:S11]  /*02c0*/  LDG.E.64 R6, desc[UR4][R8.64] ;  /* 0x0000000408067981 */ /* 0x000376000c1e1b00 */
[----:B------:R-:W-:-:S04]  /*02d0*/  @P0 VIADD R17, R17, 0x1 ;  /* 0x0000000111110836 */ /* 0x000fc80000000000 */
[----:B------:R-:W-:Y:S01]  /*02e0*/  @!P2 IMAD.MOV R17, RZ, RZ, -R17 ;  /* 0x000000ffff11a224 */ /* 0x000fe200078e0a11 */
[----:B------:R-:W-:-:S04]  /*02f0*/  @!P1 LOP3.LUT R17, RZ, R20, RZ, 0x33, !PT ;  /* 0x00000014ff119212 */ /* 0x000fc800078e33ff */
[----:B------:R-:W-:-:S05]  /*0300*/  IADD3 R14, PT, PT, -R17, RZ, RZ ;  /* 0x000000ff110e7210 */ /* 0x000fca0007ffe1ff */
[----:B------:R-:W-:-:S04]  /*0310*/  IMAD R14, R20, R14, R15 ;  /* 0x0000000e140e7224 */ /* 0x000fc800078e020f */
[----:B------:R-:W-:-:S04]  /*0320*/  IMAD R3, R17, R2, R14 ;  /* 0x0000000211037224 */ /* 0x000fc800078e020e */
[----:B--2---:R-:W-:Y:S02]  /*0330*/  IMAD.WIDE R18, R3, 0x8, R18 ;  /* 0x0000000803127825 */ /* 0x004fe400078e0212 */
[----:B------:R1:W5:Y:S02]  /*0340*/  LDG.E.64 R2, desc[UR4][R8.64+0x30] ;  /* 0x0000300408027981 */ /* 0x000364000c1e1b00 */
[----:B------:R-:W-:Y:S02]  /*0350*/  IMAD.WIDE R20, R20, 0x8, R18 ;  /* 0x0000000814147825 */ /* 0x000fe400078e0212 */
[----:B------:R-:W2:Y:S04]  /*0360*/  LDG.E.64 R18, desc[UR4][R18.64] ;  /* 0x0000000412127981 */ /* 0x000ea8000c1e1b00 */
[----:B------:R-:W3:Y:S01]  /*0370*/  LDG.E.64 R20, desc[UR4][R20.64] ;  /* 0x0000000414147981 */ /* 0x000ee2000c1e1b00 */
[----:B----4-:R-:W0:Y:S01]  /*0380*/  MUFU.RCP64H R27, R13 ;  /* 0x0000000d001b7308 */ /* 0x010e220000001800 */
[----:B------:R-:W-:-:S06]  /*0390*/  VIADD R26, R13, 0x300402 ;  /* 0x003004020d1a7836 */ /* 0x000fcc0000000000 */
[----:B0-----:R-:W-:-:S08]  /*03a0*/  DFMA R28, -R12, R26, 1 ;  /* 0x3ff000000c1c742b */ /* 0x001fd0000000011a */
[----:B------:R-:W-:Y:S01]  /*03b0*/  DFMA R28, R28, R28, R28 ;  /* 0x0000001c1c1c722b */ /* 0x000fe2000000001c */
[----:B------:R-:W-:-:S07]  /*03c0*/  FSETP.GEU.AND P0, PT, |R26|, 5.8789094863358348022e-39, PT ;  /* 0x004004021a00780b */ /* 0x000fce0003f0e200 */
[----:B------:R-:W-:-:S08]  /*03d0*/  DFMA R28, R26, R28, R26 ;  /* 0x0000001c1a1c722b */ /* 0x000fd0000000001a */
[----:B------:R-:W-:Y:S02]  /*03e0*/  DFMA R30, -R12, R28, 1 ;  /* 0x3ff000000c1e742b */ /* 0x000fe4000000011c */
[----:B---3--:R-:W-:-:S08]  /*03f0*/  DMUL R20, R20, R20 ;  /* 0x0000001414147228 */ /* 0x008fd00000000000 */
[----:B--2---:R-:W-:Y:S02]  /*0400*/  DFMA R20, R18, R18, R20 ;  /* 0x000000121214722b */ /* 0x004fe40000000014 */
[----:B------:R-:W-:Y:S01]  /*0410*/  DFMA R18, R28, R30, R28 ;  /* 0x0000001e1c12722b */ /* 0x000fe2000000001c */
[----:B-1----:R-:W-:Y:S10]  /*0420*/  @P0 BRA `(.L_x_38) ;  /* 0x0000000000200947 */ /* 0x002ff40003800000 */
[----:B------:R-:W-:Y:S01]  /*0430*/  LOP3.LUT R8, R13, 0x7fffffff, RZ, 0xc0, !PT ;  /* 0x7fffffff0d087812 */ /* 0x000fe200078ec0ff */
[----:B------:R-:W-:Y:S01]  /*0440*/  IMAD.MOV.U32 R28, RZ, RZ, R12 ;  /* 0x000000ffff1c7224 */ /* 0x000fe200078e000c */
[----:B------:R-:W-:Y:S01]  /*0450*/  MOV R16, 0x490 ;  /* 0x0000049000107802 */ /* 0x000fe20000000f00 */
[----:B------:R-:W-:Y:S02]  /*0460*/  IMAD.MOV.U32 R29, RZ, RZ, R13 ;  /* 0x000000ffff1d7224 */ /* 0x000fe400078e000d */
[----:B------:R-:W-:-:S07]  /*0470*/  VIADD R32, R8, 0xfff00000 ;  /* 0xfff0000008207836 */ /* 0x000fce0000000000 */
[----:B-----5:R-:W-:Y:S05]  /*0480*/  CALL.REL.NOINC `($__internal_4_$__cuda_sm20_dblrcp_rn_slowpath_v3) ;  /* 0x00000020006c7944 */ /* 0x020fea0003c00000 */
[----:B------:R-:W-:Y:S01]  /*0490*/  MOV R18, R30 ;  /* 0x0000001e00127202 */ /* 0x000fe20000000f00 */
[----:B------:R-:W-:-:S07]  /*04a0*/  IMAD.MOV.U32 R19, RZ, RZ, R31 ;  /* 0x000000ffff137224 */ /* 0x000fce00078e001f */
.L_x_38:
[----:B------:R-:W-:Y:S01]  /*04b0*/  UMOV UR10, 0x9999999a ;  /* 0x9999999a000a7882 */ /* 0x000fe20000000000 */
[----:B------:R-:W-:Y:S01]  /*04c0*/  UMOV UR11, 0x3f999999 ;  /* 0x3f999999000b7882 */ /* 0x000fe20000000000 */
[----:B------:R-:W-:Y:S01]  /*04d0*/  IMAD.MOV.U32 R34, RZ, RZ, 0x652b82fe ;  /* 0x652b82feff227424 */ /* 0x000fe200078e00ff */
[----:B-----5:R-:W-:Y:S01]  /*04e0*/  DMUL R32, R22, UR10 ;  /* 0x0000000a16207c28 */ /* 0x020fe20008000000 */
[----:B------:R-:W-:Y:S01]  /*04f0*/  IMAD.MOV.U32 R35, RZ, RZ, 0x3ff71547 ;  /* 0x3ff71547ff237424 */ /* 0x000fe200078e00ff */
[----:B------:R-:W-:Y:S01]  /*0500*/  UMOV UR10, 0xfefa39ef ;  /* 0xfefa39ef000a7882 */ /* 0x000fe20000000000 */
[----:B------:R-:W-:Y:S01]  /*0510*/  UMOV UR11, 0x3fe62e42 ;  /* 0x3fe62e42000b7882 */ /* 0x000fe20000000000 */
[----:B------:R-:W0:Y:S01]  /*0520*/  MUFU.RSQ64H R31, R21 ;  /* 0x00000015001f7308 */ /* 0x000e220000001c00 */
[----:B------:R-:W-:Y:S01]  /*0530*/  VIADD R30, R21, 0xfcb00000 ;  /* 0xfcb00000151e7836 */ /* 0x000fe20000000000 */
[----:B------:R-:W-:Y:S01]  /*0540*/  DADD R10, R10, -R12 ;  /* 0x000000000a0a7229 */ /* 0x000fe2000000080c */
[----:B------:R-:W-:Y:S01]  /*0550*/  IMAD.MOV.U32 R36, RZ, RZ, 0x0 ;  /* 0x00000000ff247424 */ /* 0x000fe200078e00ff */
[----:B------:R-:W-:Y:S01]  /*0560*/  DFMA R34, R32, R34, 6.75539944105574400000e+15 ;  /* 0x433800002022742b */ /* 0x000fe20000000022 */
[----:B------:R-:W-:Y:S01]  /*0570*/  IMAD.MOV.U32 R37, RZ, RZ, 0x3fd80000 ;  /* 0x3fd80000ff257424 */ /* 0x000fe200078e00ff */
[----:B------:R-:W-:-:S02]  /*0580*/  FSETP.GEU.AND P0, PT, |R33|, 4.1917929649353027344, PT ;  /* 0x4086232b2100780b */ /* 0x000fc40003f0e200 */
[----:B------:R-:W-:-:S04]  /*0590*/  ISETP.GE.U32.AND P2, PT, R30, 0x7ca00000, PT ;  /* 0x7ca000001e00780c */ /* 0x000fc80003f46070 */
[----:B------:R-:W-:Y:S02]  /*05a0*/  DADD R26, R34, -6.75539944105574400000e+15 ;  /* 0xc3380000221a7429 */ /* 0x000fe40000000000 */
[----:B0-----:R-:W-:-:S06]  /*05b0*/  DMUL R28, R30, R30 ;  /* 0x0000001e1e1c7228 */ /* 0x001fcc0000000000 */
[----:B------:R-:W-:Y:S01]  /*05c0*/  DFMA R8, R26, -UR10, R32 ;  /* 0x8000000a1a087c2b */ /* 0x000fe20008000020 */
[----:B------:R-:W-:Y:S01]  /*05d0*/  UMOV UR10, 0x3b39803f ;  /* 0x3b39803f000a7882 */ /* 0x000fe20000000000 */
[----:B------:R-:W-:Y:S01]  /*05e0*/  UMOV UR11, 0x3c7abc9e ;  /* 0x3c7abc9e000b7882 */ /* 0x000fe20000000000 */
[----:B------:R-:W-:-:S05]  /*05f0*/  DFMA R28, R20, -R28, 1 ;  /* 0x3ff00000141c742b */ /* 0x000fca000000081c */
[----:B------:R-:W-:Y:S01]  /*0600*/  DFMA R26, R26, -UR10, R8 ;  /* 0x8000000a1a1a7c2b */ /* 0x000fe20008000008 */
[----:B------:R-:W-:Y:S01]  /*0610*/  UMOV UR10, 0x69ce2bdf ;  /* 0x69ce2bdf000a7882 */ /* 0x000fe20000000000 */
[----:B------:R-:W-:Y:S01]  /*0620*/  IMAD.MOV.U32 R8, RZ, RZ, -0x35dec16 ;  /* 0xfca213eaff087424 */ /* 0x000fe200078e00ff */
[----:B------:R-:W-:Y:S01]  /*0630*/  MOV R9, 0x3e928af3 ;  /* 0x3e928af300097802 */ /* 0x000fe20000000f00 */
[----:B------:R-:W-:Y:S01]  /*0640*/  UMOV UR11, 0x3e5ade15 ;  /* 0x3e5ade15000b7882 */ /* 0x000fe20000000000 */
[----:B------:R-:W-:Y:S02]  /*0650*/  DFMA R36, R28, R36, 0.5 ;  /* 0x3fe000001c24742b */ /* 0x000fe40000000024 */
[----:B------:R-:W-:Y:S02]  /*0660*/  DMUL R28, R30, R28 ;  /* 0x0000001c1e1c7228 */ /* 0x000fe40000000000 */
[----:B------:R-:W-:Y:S01]  /*0670*/  DFMA R8, R26, UR10, R8 ;  /* 0x0000000a1a087c2b */ /* 0x000fe20008000008 */
[----:B------:R-:W-:Y:S01]  /*0680*/  UMOV UR10, 0x62401315 ;  /* 0x62401315000a7882 */ /* 0x000fe20000000000 */
[----:B------:R-:W-:-:S04]  /*0690*/  UMOV UR11, 0x3ec71dee ;  /* 0x3ec71dee000b7882 */ /* 0x000fc80000000000 */
[----:B------:R-:W-:Y:S02]  /*06a0*/  DFMA R28, R36, R28, R30 ;  /* 0x0000001c241c722b */ /* 0x000fe4000000001e */
[----:B------:R-:W-:Y:S01]  /*06b0*/  DFMA R8, R26, R8, UR10 ;  /* 0x0000000a1a087e2b */ /* 0x000fe20008000008 */
[----:B------:R-:W-:Y:S01]  /*06c0*/  UMOV UR10, 0x7c89eb71 ;  /* 0x7c89eb71000a7882 */ /* 0x000fe20000000000 */
[----:B------:R-:W-:-:S06]  /*06d0*/  UMOV UR11, 0x3efa0199 ;  /* 0x3efa0199000b7882 */ /* 0x000fcc0000000000 */
[----:B------:R-:W-:Y:S01]  /*06e0*/  DFMA R8, R26, R8, UR10 ;  /* 0x0000000a1a087e2b */ /* 0x000fe20008000008 */
[----:B------:R-:W-:Y:S01]  /*06f0*/  UMOV UR10, 0x14761f65 ;  /* 0x14761f65000a7882 */ /* 0x000fe20000000000 */
[----:B------:R-:W-:Y:S01]  /*0700*/  UMOV UR11, 0x3f2a01a0 ;  /* 0x3f2a01a0000b7882 */ /* 0x000fe20000000000 */
[----:B------:R-:W-:Y:S01]  /*0710*/  VIADD R39, R29, 0xfff00000 ;  /* 0xfff000001d277836 */ /* 0x000fe20000000000 */
[----:B------:R-:W-:-:S04]  /*0720*/  MOV R38, R28 ;  /* 0x0000001c00267202 */ /* 0x000fc80000000f00 */
[----:B------:R-:W-:Y:S01]  /*0730*/  DFMA R8, R26, R8, UR10 ;  /* 0x0000000a1a087e2b */ /* 0x000fe20008000008 */
[----:B------:R-:W-:Y:S01]  /*0740*/  UMOV UR10, 0x1852b7af ;  /* 0x1852b7af000a7882 */ /* 0x000fe20000000000 */
[----:B------:R-:W-:-:S06]  /*0750*/  UMOV UR11, 0x3f56c16c ;  /* 0x3f56c16c000b7882 */ /* 0x000fcc0000000000 */
        /* <DEDUP_REMOVED lines=12> */
[----:B------:R-:W-:-:S08]  /*0820*/  DFMA R8, R26, R8, UR10 ;  /* 0x0000000a1a087e2b */ /* 0x000fd00008000008 */
[----:B------:R-:W-:Y:S02]  /*0830*/  DFMA R42, R26, R8, 1 ;  /* 0x3ff000001a2a742b */ /* 0x000fe40000000008 */
[----:B------:R-:W-:-:S06]  /*0840*/  DMUL R8, R20, R28 ;  /* 0x0000001c14087228 */ /* 0x000fcc0000000000 */
[----:B------:R-:W-:Y:S02]  /*0850*/  DFMA R42, R26, R42, 1 ;  /* 0x3ff000001a2a742b */ /* 0x000fe4000000002a */
[----:B------:R-:W-:-:S08]  /*0860*/  DFMA R36, R8, -R8, R20 ;  /* 0x800000080824722b */ /* 0x000fd00000000014 */
[----:B------:R-:W-:Y:S01]  /*0870*/  DFMA R40, R36, R38, R8 ;  /* 0x000000262428722b */ /* 0x000fe20000000008 */
[----:B------:R-:W-:Y:S02]  /*0880*/  IMAD R27, R34, 0x100000, R43 ;  /* 0x00100000221b7824 */ /* 0x000fe400078e022b */
[----:B------:R-:W-:Y:S01]  /*0890*/  IMAD.MOV.U32 R26, RZ, RZ, R42 ;  /* 0x000000ffff1a7224 */ /* 0x000fe200078e002a */
[----:B------:R-:W-:Y:S07]  /*08a0*/  @!P0 BRA `(.L_x_39) ;  /* 0x0000000000348947 */ /* 0x000fee0003800000 */
[----:B------:R-:W-:Y:S01]  /*08b0*/  FSETP.GEU.AND P1, PT, |R33|, 4.2275390625, PT ;  /* 0x408748002100780b */ /* 0x000fe20003f2e200 */
[C---:B------:R-:W-:Y:S02]  /*08c0*/  DADD R26, R32.reuse, +INF ;  /* 0x7ff00000201a7429 */ /* 0x040fe40000000000 */
[----:B------:R-:W-:-:S08]  /*08d0*/  DSETP.GEU.AND P0, PT, R32, RZ, PT ;  /* 0x000000ff2000722a */ /* 0x000fd00003f0e000 */
[----:B------:R-:W-:Y:S02]  /*08e0*/  FSEL R26, R26, RZ, P0 ;  /* 0x000000ff1a1a7208 */ /* 0x000fe40000000000 */
[----:B------:R-:W-:Y:S01]  /*08f0*/  FSEL R27, R27, RZ, P0 ;  /* 0x000000ff1b1b7208 */ /* 0x000fe20000000000 */
[----:B------:R-:W-:Y:S06]  /*0900*/  @P1 BRA `(.L_x_39) ;  /* 0x00000000001c1947 */ /* 0x000fec0003800000 */
[----:B------:R-:W-:-:S04]  /*0910*/  LEA.HI R16, R34, R34, RZ, 0x1 ;  /* 0x0000002222107211 */ /* 0x000fc800078f08ff */
[----:B------:R-:W-:-:S05]  /*0920*/  SHF.R.S32.HI R27, RZ, 0x1, R16 ;  /* 0x00000001ff1b7819 */ /* 0x000fca0000011410 */
[----:B------:R-:W-:Y:S02]  /*0930*/  IMAD.IADD R26, R34, 0x1, -R27 ;  /* 0x00000001221a7824 */ /* 0x000fe400078e0a1b */
[----:B------:R-:W-:-:S03]  /*0940*/  IMAD R43, R27, 0x100000, R43 ;  /* 0x001000001b2b7824 */ /* 0x000fc600078e022b */
[----:B------:R-:W-:Y:S02]  /*0950*/  LEA R27, R26, 0x3ff00000, 0x14 ;  /* 0x3ff000001a1b7811 */ /* 0x000fe400078ea0ff */
[----:B------:R-:W-:-:S06]  /*0960*/  MOV R26, RZ ;  /* 0x000000ff001a7202 */ /* 0x000fcc0000000f00 */
[----:B------:R-:W-:-:S11]  /*0970*/  DMUL R26, R42, R26 ;  /* 0x0000001a2a1a7228 */ /* 0x000fd60000000000 */
.L_x_39:
[----:B------:R-:W-:Y:S01]  /*0980*/  BSSY.RECONVERGENT B0, `(.L_x_40) ;  /* 0x0000005000007945 */ /* 0x000fe20003800200 */
[----:B------:R-:W-:-:S03]  /*0990*/  DMUL R10, R10, R26 ;  /* 0x0000001a0a0a7228 */ /* 0x000fc60000000000 */
[----:B------:R-:W-:Y:S08]  /*09a0*/  @!P2 BRA `(.L_x_41) ;  /* 0x000000000008a947 */ /* 0x000ff00003800000 */
[----:B------:R-:W-:-:S07]  /*09b0*/  MOV R16, 0x9d0 ;  /* 0x000009d000107802 */ /* 0x000fce0000000f00 */
[----:B------:R-:W-:Y:S05]  /*09c0*/  CALL.REL.NOINC `($__internal_6_$__cuda_sm20_dsqrt_rn_f64_mediumpath_v1) ;  /* 0x0000002400307944 */ /* 0x000fea0003c00000 */
.L_x_41:
[----:B------:R-:W-:Y:S05]  /*09d0*/  BSYNC.RECONVERGENT B0 ;  /* 0x0000000000007941 */ /* 0x000fea0003800200 */
.L_x_40:
[----:B------:R-:W0:Y:S01]  /*09e0*/  MUFU.RCP64H R9, R7 ;  /* 0x0000000700097308 */ /* 0x000e220000001800 */
[----:B------:R-:W-:Y:S01]  /*09f0*/  VIADD R8, R7, 0x300402 ;  /* 0x0030040207087836 */ /* 0x000fe20000000000 */
[----:B------:R-:W-:Y:S01]  /*0a00*/  UMOV UR10, 0x9999999a ;  /* 0x9999999a000a7882 */ /* 0x000fe20000000000 */
[----:B------:R-:W-:-:S03]  /*0a10*/  UMOV UR11, 0x3f999999 ;  /* 0x3f999999000b7882 */ /* 0x000fc60000000000 */
[----:B------:R-:W-:Y:S01]  /*0a20*/  FSETP.GEU.AND P0, PT, |R8|, 5.8789094863358348022e-39, PT ;  /* 0x004004020800780b */ /* 0x000fe20003f0e200 */
[----:B0-----:R-:W-:-:S08]  /*0a30*/  DFMA R28, -R6, R8, 1 ;  /* 0x3ff00000061c742b */ /* 0x001fd00000000108 */
[----:B------:R-:W-:-:S08]  /*0a40*/  DFMA R28, R28, R28, R28 ;  /* 0x0000001c1c1c722b */ /* 0x000fd0000000001c */
[----:B------:R-:W-:Y:S02]  /*0a50*/  DFMA R28, R8, R28, R8 ;  /* 0x0000001c081c722b */ /* 0x000fe40000000008 */
[----:B------:R-:W-:-:S06]  /*0a60*/  DMUL R8, R40, UR10 ;  /* 0x0000000a28087c28 */ /* 0x000fcc0008000000 */
[----:B------:R-:W-:-:S08]  /*0a70*/  DFMA R30, -R6, R28, 1 ;  /* 0x3ff00000061e742b */ /* 0x000fd0000000011c */
[----:B------:R-:W-:Y:S01]  /*0a80*/  DFMA R28, R28, R30, R28 ;  /* 0x0000001e1c1c722b */ /* 0x000fe2000000001c */
[----:B------:R-:W-:Y:S10]  /*0a90*/  @P0 BRA `(.L_x_42) ;  /* 0x0000000000200947 */ /* 0x000ff40003800000 */
[----:B------:R-:W-:Y:S01]  /*0aa0*/  LOP3.LUT R16, R7, 0x7fffffff, RZ, 0xc0, !PT ;  /* 0x7fffffff07107812 */ /* 0x000fe200078ec0ff */
[----:B------:R-:W-:Y:S02]  /*0ab0*/  IMAD.MOV.U32 R28, RZ, RZ, R6 ;  /* 0x000000ffff1c7224 */ /* 0x000fe400078e0006 */
[----:B------:R-:W-:Y:S02]  /*0ac0*/  IMAD.MOV.U32 R29, RZ, RZ, R7 ;  /* 0x000000ffff1d7224 */ /* 0x000fe400078e0007 */
[----:B------:R-:W-:Y:S01]  /*0ad0*/  VIADD R32, R16, 0xfff00000 ;  /* 0xfff0000010207836 */ /* 0x000fe20000000000 */
[----:B------:R-:W-:-:S07]  /*0ae0*/  MOV R16, 0xb00 ;  /* 0x00000b0000107802 */ /* 0x000fce0000000f00 */
[----:B------:R-:W-:Y:S05]  /*0af0*/  CALL.REL.NOINC `($__internal_4_$__cuda_sm20_dblrcp_rn_slowpath_v3) ;  /* 0x0000001800d07944 */ /* 0x000fea0003c00000 */
[----:B------:R-:W-:Y:S01]  /*0b00*/  MOV R28, R30 ;  /* 0x0000001e001c7202 */ /* 0x000fe20000000f00 */
[----:B------:R-:W-:-:S07]  /*0b10*/  IMAD.MOV.U32 R29, RZ, RZ, R31 ;  /* 0x000000ffff1d7224 */ /* 0x000fce00078e001f */
.L_x_42:
[----:B------:R-:W-:Y:S01]  /*0b20*/  DFMA R32, R2, -R28, R2 ;  /* 0x8000001c0220722b */ /* 0x000fe20000000002 */
[----:B------:R-:W-:Y:S05]  /*0b30*/  BSSY.RECONVERGENT B0, `(.L_x_43) ;  /* 0x0000012000007945 */ /* 0x000fea0003800200 */
[----:B------:R-:W0:Y:S04]  /*0b40*/  MUFU.RCP64H R3, R33 ;  /* 0x0000002100037308 */ /* 0x000e280000001800 */
[----:B------:R-:W-:-:S05]  /*0b50*/  VIADD R2, R33, 0x300402 ;  /* 0x0030040221027836 */ /* 0x000fca0000000000 */
[----:B------:R-:W-:Y:S01]  /*0b60*/  FSETP.GEU.AND P0, PT, |R2|, 5.8789094863358348022e-39, PT ;  /* 0x004004020200780b */ /* 0x000fe20003f0e200 */
[----:B0-----:R-:W-:-:S08]  /*0b70*/  DFMA R28, -R32, R2, 1 ;  /* 0x3ff00000201c742b */ /* 0x001fd00000000102 */
[----:B------:R-:W-:-:S08]  /*0b80*/  DFMA R28, R28, R28, R28 ;  /* 0x0000001c1c1c722b */ /* 0x000fd0000000001c */
[----:B------:R-:W-:-:S08]  /*0b90*/  DFMA R28, R2, R28, R2 ;  /* 0x0000001c021c722b */ /* 0x000fd00000000002 */
[----:B------:R-:W-:-:S08]  /*0ba0*/  DFMA R30, -R32, R28, 1 ;  /* 0x3ff00000201e742b */ /* 0x000fd0000000011c */
[----:B------:R-:W-:Y:S01]  /*0bb0*/  DFMA R2, R28, R30, R28 ;  /* 0x0000001e1c02722b */ /* 0x000fe2000000001c */
[----:B------:R-:W-:Y:S10]  /*0bc0*/  @P0 BRA `(.L_x_44) ;  /* 0x0000000000200947 */ /* 0x000ff40003800000 */
[----:B------:R-:W-:Y:S01]  /*0bd0*/  LOP3.LUT R2, R33, 0x7fffffff, RZ, 0xc0, !PT ;  /* 0x7fffffff21027812 */ /* 0x000fe200078ec0ff */
[----:B------:R-:W-:Y:S01]  /*0be0*/  IMAD.MOV.U32 R28, RZ, RZ, R32 ;  /* 0x000000ffff1c7224 */ /* 0x000fe200078e0020 */
[----:B------:R-:W-:Y:S01]  /*0bf0*/  MOV R16, 0xc30 ;  /* 0x00000c3000107802 */ /* 0x000fe20000000f00 */
[----:B------:R-:W-:Y:S01]  /*0c00*/  IMAD.MOV.U32 R29, RZ, RZ, R33 ;  /* 0x000000ffff1d7224 */ /* 0x000fe200078e0021 */
[----:B------:R-:W-:-:S07]  /*0c10*/  IADD3 R32, PT, PT, R2, -0x100000, RZ ;  /* 0xfff0000002207810 */ /* 0x000fce0007ffe0ff */
[----:B------:R-:W-:Y:S05]  /*0c20*/  CALL.REL.NOINC `($__internal_4_$__cuda_sm20_dblrcp_rn_slowpath_v3) ;  /* 0x0000001800847944 */ /* 0x000fea0003c00000 */
[----:B------:R-:W-:Y:S02]  /*0c30*/  IMAD.MOV.U32 R2, RZ, RZ, R30 ;  /* 0x000000ffff027224 */ /* 0x000fe400078e001e */
[----:B------:R-:W-:-:S07]  /*0c40*/  IMAD.MOV.U32 R3, RZ, RZ, R31 ;  /* 0x000000ffff037224 */ /* 0x000fce00078e001f */
.L_x_44:
[----:B------:R-:W-:Y:S05]  /*0c50*/  BSYNC.RECONVERGENT B0 ;  /* 0x0000000000007941 */ /* 0x000fea0003800200 */
.L_x_43:
[----:B------:R-:W-:Y:S01]  /*0c60*/  IMAD.MOV.U32 R30, RZ, RZ, 0x652b82fe ;  /* 0x652b82feff1e7424 */ /* 0x000fe200078e00ff */
[----:B------:R-:W-:Y:S01]  /*0c70*/  MOV R28, 0xfefa39ef ;  /* 0xfefa39ef001c7802 */ /* 0x000fe20000000f00 */
[----:B------:R-:W-:Y:S01]  /*0c80*/  IMAD.MOV.U32 R31, RZ, RZ, 0x3ff71547 ;  /* 0x3ff71547ff1f7424 */ /* 0x000fe200078e00ff */
[----:B------:R-:W-:Y:S01]  /*0c90*/  UMOV UR10, 0x3b39803f ;  /* 0x3b39803f000a7882 */ /* 0x000fe20000000000 */
[----:B------:R-:W-:Y:S01]  /*0ca0*/  IMAD.MOV.U32 R29, RZ, RZ, 0x3fe62e42 ;  /* 0x3fe62e42ff1d7424 */ /* 0x000fe200078e00ff */
[----:B------:R-:W-:Y:S01]  /*0cb0*/  UMOV UR11, 0x3c7abc9e ;  /* 0x3c7abc9e000b7882 */ /* 0x000fe20000000000 */
[----:B------:R-:W-:Y:S01]  /*0cc0*/  FSETP.GEU.AND P0, PT, |R9|, 4.1917929649353027344, PT ;  /* 0x4086232b0900780b */ /* 0x000fe20003f0e200 */
[----:B------:R-:W-:Y:S01]  /*0cd0*/  BSSY.RECONVERGENT B0, `(.L_x_45) ;  /* 0x0000034000007945 */ /* 0x000fe20003800200 */
[----:B------:R-:W-:-:S08]  /*0ce0*/  DFMA R30, R8, R30, 6.75539944105574400000e+15 ;  /* 0x43380000081e742b */ /* 0x000fd0000000001e */
[----:B------:R-:W-:-:S08]  /*0cf0*/  DADD R32, R30, -6.75539944105574400000e+15 ;  /* 0xc33800001e207429 */ /* 0x000fd00000000000 */
[----:B------:R-:W-:-:S08]  /*0d00*/  DFMA R34, R32, -R28, R8 ;  /* 0x8000001c2022722b */ /* 0x000fd00000000008 */
[----:B------:R-:W-:Y:S01]  /*0d10*/  DFMA R32, R32, -UR10, R34 ;  /* 0x8000000a20207c2b */ /* 0x000fe20008000022 */
[----:B------:R-:W-:Y:S01]  /*0d20*/  UMOV UR10, 0x69ce2bdf ;  /* 0x69ce2bdf000a7882 */ /* 0x000fe20000000000 */
[----:B------:R-:W-:Y:S01]  /*0d30*/  IMAD.MOV.U32 R34, RZ, RZ, -0x35dec16 ;  /* 0xfca213eaff227424 */ /* 0x000fe200078e00ff */
[----:B------:R-:W-:Y:S01]  /*0d40*/  UMOV UR11, 0x3e5ade15 ;  /* 0x3e5ade15000b7882 */ /* 0x000fe20000000000 */
[----:B------:R-:W-:-:S06]  /*0d50*/  IMAD.MOV.U32 R35, RZ, RZ, 0x3e928af3 ;  /* 0x3e928af3ff237424 */ /* 0x000fcc00078e00ff */
[----:B------:R-:W-:Y:S01]  /*0d60*/  DFMA R34, R32, UR10, R34 ;  /* 0x0000000a20227c2b */ /* 0x000fe20008000022 */
        /* <DEDUP_REMOVED lines=24> */
[----:B------:R-:W-:-:S08]  /*0ef0*/  DFMA R34, R32, R34, 1 ;  /* 0x3ff000002022742b */ /* 0x000fd00000000022 */
[----:B------:R-:W-:-:S10]  /*0f00*/  DFMA R34, R32, R34, 1 ;  /* 0x3ff000002022742b */ /* 0x000fd40000000022 */
[----:B------:R-:W-:Y:S01]  /*0f10*/  IMAD R33, R30, 0x100000, R35 ;  /* 0x001000001e217824 */ /* 0x000fe200078e0223 */
[----:B------:R-:W-:Y:S01]  /*0f20*/  MOV R32, R34 ;  /* 0x0000002200207202 */ /* 0x000fe20000000f00 */
[----:B------:R-:W-:Y:S06]  /*0f30*/  @!P0 BRA `(.L_x_46) ;  /* 0x0000000000348947 */ /* 0x000fec0003800000 */
[----:B------:R-:W-:Y:S01]  /*0f40*/  FSETP.GEU.AND P1, PT, |R9|, 4.2275390625, PT ;  /* 0x408748000900780b */ /* 0x000fe20003f2e200 */
[C---:B------:R-:W-:Y:S02]  /*0f50*/  DADD R32, R8.reuse, +INF ;  /* 0x7ff0000008207429 */ /* 0x040fe40000000000 */
[----:B------:R-:W-:-:S08]  /*0f60*/  DSETP.GEU.AND P0, PT, R8, RZ, PT ;  /* 0x000000ff0800722a */ /* 0x000fd00003f0e000 */
[----:B------:R-:W-:Y:S02]  /*0f70*/  FSEL R32, R32, RZ, P0 ;  /* 0x000000ff20207208 */ /* 0x000fe40000000000 */
[----:B------:R-:W-:Y:S02]  /*0f80*/  @!P1 LEA.HI R16, R30, R30, RZ, 0x1 ;  /* 0x0000001e1e109211 */ /* 0x000fe400078f08ff */
[----:B------:R-:W-:Y:S02]  /*0f90*/  FSEL R33, R33, RZ, P0 ;  /* 0x000000ff21217208 */ /* 0x000fe40000000000 */
[----:B------:R-:W-:-:S05]  /*0fa0*/  @!P1 SHF.R.S32.HI R31, RZ, 0x1, R16 ;  /* 0x00000001ff1f9819 */ /* 0x000fca0000011410 */
[----:B------:R-:W-:Y:S02]  /*0fb0*/  @!P1 IMAD.IADD R30, R30, 0x1, -R31 ;  /* 0x000000011e1e9824 */ /* 0x000fe400078e0a1f */
[----:B------:R-:W-:-:S03]  /*0fc0*/  @!P1 IMAD R31, R31, 0x100000, R35 ;  /* 0x001000001f1f9824 */ /* 0x000fc600078e0223 */
[----:B------:R-:W-:Y:S01]  /*0fd0*/  @!P1 LEA R35, R30, 0x3ff00000, 0x14 ;  /* 0x3ff000001e239811 */ /* 0x000fe200078ea0ff */
[----:B------:R-:W-:Y:S02]  /*0fe0*/  @!P1 IMAD.MOV.U32 R30, RZ, RZ, R34 ;  /* 0x000000ffff1e9224 */ /* 0x000fe400078e0022 */
[----:B------:R-:W-:-:S06]  /*0ff0*/  @!P1 IMAD.MOV.U32 R34, RZ, RZ, RZ ;  /* 0x000000ffff229224 */ /* 0x000fcc00078e00ff */
[----:B------:R-:W-:-:S11]  /*1000*/  @!P1 DMUL R32, R30, R34 ;  /* 0x000000221e209228 */ /* 0x000fd60000000000 */
.L_x_46:
[----:B------:R-:W-:Y:S05]  /*1010*/  BSYNC.RECONVERGENT B0 ;  /* 0x0000000000007941 */ /* 0x000fea0003800200 */
.L_x_45:
[----:B------:R-:W-:Y:S01]  /*1020*/  DFMA R30, R12, R32, R10 ;  /* 0x000000200c1e722b */ /* 0x000fe2000000000a */
[----:B------:R-:W-:Y:S09]  /*1030*/  BSSY.RECONVERGENT B0, `(.L_x_47) ;  /* 0x0000051000007945 */ /* 0x000ff20003800200 */
[----:B------:R-:W-:Y:S01]  /*1040*/  ISETP.GT.AND P0, PT, R31, 0xfffff, PT ;  /* 0x000fffff1f00780c */ /* 0x000fe20003f04270 */
[----:B------:R-:W-:Y:S01]  /*1050*/  IMAD.MOV.U32 R33, RZ, RZ, R31 ;  /* 0x000000ffff217224 */ /* 0x000fe200078e001f */
[----:B------:R-:W-:-:S11]  /*1060*/  MOV R32, R30 ;  /* 0x0000001e00207202 */ /* 0x000fd60000000f00 */
[----:B------:R-:W-:-:S10]  /*1070*/  @!P0 DMUL R32, R32, 1.80143985094819840000e+16 ;  /* 0x4350000020208828 */ /* 0x000fd40000000000 */
[----:B------:R-:W-:Y:S02]  /*1080*/  @!P0 IMAD.MOV.U32 R31, RZ, RZ, R33 ;  /* 0x000000ffff1f8224 */ /* 0x000fe400078e0021 */
[----:B------:R-:W-:Y:S02]  /*1090*/  @!P0 IMAD.MOV.U32 R30, RZ, RZ, R32 ;  /* 0x000000ffff1e8224 */ /* 0x000fe400078e0020 */
[----:B------:R-:W-:-:S05]  /*10a0*/  VIADD R16, R31, 0xffffffff ;  /* 0xffffffff1f107836 */ /* 0x000fca0000000000 */
[----:B------:R-:W-:Y:S01]  /*10b0*/  ISETP.GT.U32.AND P1, PT, R16, 0x7feffffe, PT ;  /* 0x7feffffe1000780c */ /* 0x000fe20003f24070 */
[----:B------:R-:W-:Y:S01]  /*10c0*/  IMAD.MOV.U32 R16, RZ, RZ, -0x3ff ;  /* 0xfffffc01ff107424 */ /* 0x000fe200078e00ff */
[----:B------:R-:W-:-:S11]  /*10d0*/  @!P0 MOV R16, 0xfffffbcb ;  /* 0xfffffbcb00108802 */ /* 0x000fd60000000f00 */
[----:B------:R-:W-:Y:S05]  /*10e0*/  @P1 BRA `(.L_x_48) ;  /* 0x0000000000fc1947 */ /* 0x000fea0003800000 */
[----:B------:R-:W-:Y:S01]  /*10f0*/  LOP3.LUT R32, R31, 0xfffff, RZ, 0xc0, !PT ;  /* 0x000fffff1f207812 */ /* 0x000fe200078ec0ff */
[----:B------:R-:W-:Y:S01]  /*1100*/  IMAD.MOV.U32 R42, RZ, RZ, -0x748574fc ;  /* 0x8b7a8b04ff2a7424 */ /* 0x000fe200078e00ff */
[----:B------:R-:W-:Y:S01]  /*1110*/  MOV R34, RZ ;  /* 0x000000ff00227202 */ /* 0x000fe20000000f00 */
[----:B------:R-:W-:Y:S01]  /*1120*/  IMAD.MOV.U32 R43, RZ, RZ, 0x3ed0ee25 ;  /* 0x3ed0ee25ff2b7424 */ /* 0x000fe200078e00ff */
[----:B------:R-:W-:Y:S01]  /*1130*/  LOP3.LUT R33, R32, 0x3ff00000, RZ, 0xfc, !PT ;  /* 0x3ff0000020217812 */ /* 0x000fe200078efcff */
[----:B------:R-:W-:Y:S01]  /*1140*/  IMAD.MOV.U32 R32, RZ, RZ, R30 ;  /* 0x000000ffff207224 */ /* 0x000fe200078e001e */
[----:B------:R-:W-:Y:S01]  /*1150*/  UMOV UR10, 0x3ae80f1e ;  /* 0x3ae80f1e000a7882 */ /* 0x000fe20000000000 */
[----:B------:R-:W-:Y:S01]  /*1160*/  UMOV UR11, 0x3eb1380b ;  /* 0x3eb1380b000b7882 */ /* 0x000fe20000000000 */
[----:B------:R-:W-:Y:S01]  /*1170*/  ISETP.GE.U32.AND P0, PT, R33, 0x3ff6a09f, PT ;  /* 0x3ff6a09f2100780c */ /* 0x000fe20003f06070 */
[----:B------:R-:W-:Y:S01]  /*1180*/  IMAD.MOV.U32 R45, RZ, RZ, 0x43300000 ;  /* 0x43300000ff2d7424 */ /* 0x000fe200078e00ff */
[----:B------:R-:W-:Y:S01]  /*1190*/  LEA.HI R16, R31, R16, RZ, 0xc ;  /* 0x000000101f107211 */ /* 0x000fe200078f60ff */
[----:B------:R-:W-:Y:S01]  /*11a0*/  UMOV UR12, 0x80000000 ;  /* 0x80000000000c7882 */ /* 0x000fe20000000000 */
[----:B------:R-:W-:-:S09]  /*11b0*/  UMOV UR13, 0x43300000 ;  /* 0x43300000000d7882 */ /* 0x000fd20000000000 */
[----:B------:R-:W-:Y:S02]  /*11c0*/  @P0 VIADD R35, R33, 0xfff00000 ;  /* 0xfff0000021230836 */ /* 0x000fe40000000000 */
[----:B------:R-:W-:Y:S02]  /*11d0*/  @P0 VIADD R16, R16, 0x1 ;  /* 0x0000000110100836 */ /* 0x000fe40000000000 */
[----:B------:R-:W-:-:S03]  /*11e0*/  @P0 IMAD.MOV.U32 R33, RZ, RZ, R35 ;  /* 0x000000ffff210224 */ /* 0x000fc600078e0023 */
[----:B------:R-:W-:-:S03]  /*11f0*/  LOP3.LUT R44, R16, 0x80000000, RZ, 0x3c, !PT ;  /* 0x80000000102c7812 */ /* 0x000fc600078e3cff */
[C---:B------:R-:W-:Y:S02]  /*1200*/  DADD R40, R32.reuse, 1 ;  /* 0x3ff0000020287429 */ /* 0x040fe40000000000 */
[----:B------:R-:W-:-:S04]  /*1210*/  DADD R32, R32, -1 ;  /* 0xbff0000020207429 */ /* 0x000fc80000000000 */
[----:B------:R-:W0:Y:S02]  /*1220*/  MUFU.RCP64H R35, R41 ;  /* 0x0000002900237308 */ /* 0x000e240000001800 */
[----:B0-----:R-:W-:-:S08]  /*1230*/  DFMA R36, -R40, R34, 1 ;  /* 0x3ff000002824742b */ /* 0x001fd00000000122 */
[----:B------:R-:W-:-:S08]  /*1240*/  DFMA R36, R36, R36, R36 ;  /* 0x000000242424722b */ /* 0x000fd00000000024 */
[----:B------:R-:W-:-:S08]  /*1250*/  DFMA R34, R34, R36, R34 ;  /* 0x000000242222722b */ /* 0x000fd00000000022 */
[----:B------:R-:W-:-:S08]  /*1260*/  DMUL R36, R32, R34 ;  /* 0x0000002220247228 */ /* 0x000fd00000000000 */
[----:B------:R-:W-:-:S08]  /*1270*/  DFMA R36, R32, R34, R36 ;  /* 0x000000222024722b */ /* 0x000fd00000000024 */
[----:B------:R-:W-:Y:S02]  /*1280*/  DMUL R38, R36, R36 ;  /* 0x0000002424267228 */ /* 0x000fe40000000000 */
[----:B------:R-:W-:-:S06]  /*1290*/  DADD R30, R32, -R36 ;  /* 0x00000000201e7229 */ /* 0x000fcc0000000824 */
[----:B------:R-:W-:Y:S01]  /*12a0*/  DFMA R40, R38, UR10, R42 ;  /* 0x0000000a26287c2b */ /* 0x000fe2000800002a */
[----:B------:R-:W-:Y:S01]  /*12b0*/  UMOV UR10, 0x9f02676f ;  /* 0x9f02676f000a7882 */ /* 0x000fe20000000000 */
[----:B------:R-:W-:Y:S01]  /*12c0*/  UMOV UR11, 0x3ef3b266 ;  /* 0x3ef3b266000b7882 */ /* 0x000fe20000000000 */
[----:B------:R-:W-:Y:S02]  /*12d0*/  DADD R42, R30, R30 ;  /* 0x000000001e2a7229 */ /* 0x000fe4000000001e */
[----:B------:R-:W-:Y:S01]  /*12e0*/  DADD R30, R44, -UR12 ;  /* 0x8000000c2c1e7e29 */ /* 0x000fe20008000000 */
[----:B------:R-:W-:Y:S01]  /*12f0*/  UMOV UR12, 0xfefa39ef ;  /* 0xfefa39ef000c7882 */ /* 0x000fe20000000000 */
[----:B------:R-:W-:Y:S01]  /*1300*/  UMOV UR13, 0x3fe62e42 ;  /* 0x3fe62e42000d7882 */ /* 0x000fe20000000000 */
[----:B------:R-:W-:Y:S01]  /*1310*/  DFMA R40, R38, R40, UR10 ;  /* 0x0000000a26287e2b */ /* 0x000fe20008000028 */
[----:B------:R-:W-:Y:S01]  /*1320*/  UMOV UR10, 0xa9ab0956 ;  /* 0xa9ab0956000a7882 */ /* 0x000fe20000000000 */
[----:B------:R-:W-:Y:S01]  /*1330*/  UMOV UR11, 0x3f1745cb ;  /* 0x3f1745cb000b7882 */ /* 0x000fe20000000000 */
[----:B------:R-:W-:-:S02]  /*1340*/  DFMA R42, R32, -R36, R42 ;  /* 0x80000024202a722b */ /* 0x000fc4000000002a */
[----:B------:R-:W-:-:S03]  /*1350*/  DFMA R32, R30, UR12, R36 ;  /* 0x0000000c1e207c2b */ /* 0x000fc60008000024 */
[----:B------:R-:W-:Y:S01]  /*1360*/  DFMA R40, R38, R40, UR10 ;  /* 0x0000000a26287e2b */ /* 0x000fe20008000028 */
[----:B------:R-:W-:Y:S01]  /*1370*/  UMOV UR10, 0x2d1b5154 ;  /* 0x2d1b5154000a7882 */ /* 0x000fe20000000000 */
[----:B------:R-:W-:Y:S01]  /*1380*/  UMOV UR11, 0x3f3c71c7 ;  /* 0x3f3c71c7000b7882 */ /* 0x000fe20000000000 */
[----:B------:R-:W-:Y:S02]  /*1390*/  DMUL R42, R34, R42 ;  /* 0x0000002a222a7228 */ /* 0x000fe40000000000 */
[----:B------:R-:W-:-:S03]  /*13a0*/  DFMA R44, R30, -R28, R32 ;  /* 0x8000001c1e2c722b */ /* 0x000fc60000000020 */
[----:B------:R-:W-:Y:S01]  /*13b0*/  DFMA R40, R38, R40, UR10 ;  /* 0x0000000a26287e2b */ /* 0x000fe20008000028 */
[----:B------:R-:W-:Y:S01]  /*13c0*/  UMOV UR10, 0x923be72d ;  /* 0x923be72d000a7882 */ /* 0x000fe20000000000 */
[----:B------:R-:W-:-:S03]  /*13d0*/  UMOV UR11, 0x3f624924 ;  /* 0x3f624924000b7882 */ /* 0x000fc60000000000 */
[----:B------:R-:W-:-:S03]  /*13e0*/  DADD R44, -R36, R44 ;  /* 0x00000000242c7229 */ /* 0x000fc6000000012c */
        /* <DEDUP_REMOVED lines=9> */
[----:B------:R-:W-:-:S08]  /*1480*/  DMUL R40, R38, R40 ;  /* 0x0000002826287228 */ /* 0x000fd00000000000 */
[----:B------:R-:W-:-:S08]  /*1490*/  DFMA R40, R36, R40, R42 ;  /* 0x000000282428722b */ /* 0x000fd0000000002a */
[----:B------:R-:W-:-:S08]  /*14a0*/  DADD R40, R40, -R44 ;  /* 0x0000000028287229 */ /* 0x000fd0000000082c */
[----:B------:R-:W-:-:S08]  /*14b0*/  DFMA R40, R30, UR10, R40 ;  /* 0x0000000a1e287c2b */ /* 0x000fd00008000028 */
[----:B------:R-:W-:Y:S01]  /*14c0*/  DADD R32, R32, R40 ;  /* 0x0000000020207229 */ /* 0x000fe20000000028 */
[----:B------:R-:W-:Y:S10]  /*14d0*/  BRA `(.L_x_49) ;  /* 0x0000000000187947 */ /* 0x000ff40003800000 */
.L_x_48:
[----:B------:R-:W-:Y:S01]  /*14e0*/  MOV R30, 0x0 ;  /* 0x00000000001e7802 */ /* 0x000fe20000000f00 */
[----:B------:R-:W-:Y:S01]  /*14f0*/  IMAD.MOV.U32 R31, RZ, RZ, 0x7ff00000 ;  /* 0x7ff00000ff1f7424 */ /* 0x000fe200078e00ff */
[----:B------:R-:W-:-:S05]  /*1500*/  LOP3.LUT P0, RZ, R33, 0x7fffffff, RZ, 0xc0, !PT ;  /* 0x7fffffff21ff7812 */ /* 0x000fca000780c0ff */
[----:B------:R-:W-:-:S10]  /*1510*/  DFMA R30, R32, R30, +INF ;  /* 0x7ff00000201e742b */ /* 0x000fd4000000001e */
[----:B------:R-:W-:Y:S02]  /*1520*/  FSEL R32, R30, RZ, P0 ;  /* 0x000000ff1e207208 */ /* 0x000fe40000000000 */
[----:B------:R-:W-:-:S07]  /*1530*/  FSEL R33, R31, -QNAN , P0 ;  /* 0xfff000001f217808 */ /* 0x000fce0000000000 */
.L_x_49:
[----:B------:R-:W-:Y:S05]  /*1540*/  BSYNC.RECONVERGENT B0 ;  /* 0x0000000000007941 */ /* 0x000fea0003800200 */
.L_x_47:
[----:B------:R-:W-:Y:S01]  /*1550*/  DFMA R30, R12, R26, R10 ;  /* 0x0000001a0c1e722b */ /* 0x000fe2000000000a */
[----:B------:R-:W-:-:S09]  /*1560*/  IMAD.MOV.U32 R16, RZ, RZ, -0x3ff ;  /* 0xfffffc01ff107424 */ /* 0x000fd200078e00ff */
[----:B------:R-:W-:Y:S01]  /*1570*/  ISETP.GT.AND P0, PT, R31, 0xfffff, PT ;  /* 0x000fffff1f00780c */ /* 0x000fe20003f04270 */
[----:B------:R-:W-:Y:S02]  /*1580*/  IMAD.MOV.U32 R34, RZ, RZ, R30 ;  /* 0x000000ffff227224 */ /* 0x000fe400078e001e */
[----:B------:R-:W-:-:S10]  /*1590*/  IMAD.MOV.U32 R35, RZ, RZ, R31 ;  /* 0x000000ffff237224 */ /* 0x000fd400078e001f */
[----:B------:R-:W-:Y:S01]  /*15a0*/  @!P0 DMUL R34, R34, 1.80143985094819840000e+16 ;  /* 0x4350000022228828 */ /* 0x000fe20000000000 */
[----:B------:R-:W-:-:S09]  /*15b0*/  @!P0 IMAD.MOV.U32 R16, RZ, RZ, -0x435 ;  /* 0xfffffbcbff108424 */ /* 0x000fd200078e00ff */
[----:B------:R-:W-:Y:S02]  /*15c0*/  @!P0 IMAD.MOV.U32 R31, RZ, RZ, R35 ;  /* 0x000000ffff1f8224 */ /* 0x000fe400078e0023 */
[----:B------:R-:W-:-:S03]  /*15d0*/  @!P0 IMAD.MOV.U32 R30, RZ, RZ, R34 ;  /* 0x000000ffff1e8224 */ /* 0x000fc600078e0022 */
[----:B------:R-:W-:-:S04]  /*15e0*/  IADD3 R26, PT, PT, R31, -0x1, RZ ;  /* 0xffffffff1f1a7810 */ /* 0x000fc80007ffe0ff */
[----:B------:R-:W-:Y:S01]  /*15f0*/  ISETP.GT.U32.AND P1, PT, R26, 0x7feffffe, PT ;  /* 0x7feffffe1a00780c */ /* 0x000fe20003f24070 */
[----:B------:R-:W-:-:S12]  /*1600*/  DMUL R26, R32, R18 ;  /* 0x00000012201a7228 */ /* 0x000fd80000000000 */
[----:B------:R-:W-:Y:S05]  /*1610*/  @P1 BRA `(.L_x_50) ;  /* 0x0000000000fc1947 */ /* 0x000fea0003800000 */
[----:B------:R-:W-:Y:S01]  /*1620*/  LOP3.LUT R32, R31, 0xfffff, RZ, 0xc0, !PT ;  /* 0x000fffff1f207812 */ /* 0x000fe200078ec0ff */
[----:B------:R-:W-:Y:S01]  /*1630*/  IMAD.MOV.U32 R34, RZ, RZ, RZ ;  /* 0x000000ffff227224 */ /* 0x000fe200078e00ff */
[----:B------:R-:W-:Y:S01]  /*1640*/  UMOV UR10, 0x3ae80f1e ;  /* 0x3ae80f1e000a7882 */ /* 0x000fe20000000000 */
[----:B------:R-:W-:Y:S01]  /*1650*/  IMAD.MOV.U32 R42, RZ, RZ, -0x748574fc ;  /* 0x8b7a8b04ff2a7424 */ /* 0x000fe200078e00ff */
[----:B------:R-:W-:Y:S01]  /*1660*/  LOP3.LUT R33, R32, 0x3ff00000, RZ, 0xfc, !PT ;  /* 0x3ff0000020217812 */ /* 0x000fe200078efcff */
[----:B------:R-:W-:Y:S01]  /*1670*/  IMAD.MOV.U32 R32, RZ, RZ, R30 ;  /* 0x000000ffff207224 */ /* 0x000fe200078e001e */
[----:B------:R-:W-:Y:S01]  /*1680*/  UMOV UR11, 0x3eb1380b ;  /* 0x3eb1380b000b7882 */ /* 0x000fe20000000000 */
[----:B------:R-:W-:Y:S01]  /*1690*/  IMAD.MOV.U32 R43, RZ, RZ, 0x3ed0ee25 ;  /* 0x3ed0ee25ff2b7424 */ /* 0x000fe200078e00ff */
[----:B------:R-:W-:Y:S01]  /*16a0*/  ISETP.GE.U32.AND P0, PT, R33, 0x3ff6a09f, PT ;  /* 0x3ff6a09f2100780c */ /* 0x000fe20003f06070 */
[----:B------:R-:W-:Y:S01]  /*16b0*/  IMAD.MOV.U32 R45, RZ, RZ, 0x43300000 ;  /* 0x43300000ff2d7424 */ /* 0x000fe200078e00ff */
[----:B------:R-:W-:Y:S01]  /*16c0*/  LEA.HI R16, R31, R16, RZ, 0xc ;  /* 0x000000101f107211 */ /* 0x000fe200078f60ff */
[----:B------:R-:W-:Y:S01]  /*16d0*/  UMOV UR12, 0x80000000 ;  /* 0x80000000000c7882 */ /* 0x000fe20000000000 */
[----:B------:R-:W-:-:S09]  /*16e0*/  UMOV UR13, 0x43300000 ;  /* 0x43300000000d7882 */ /* 0x000fd20000000000 */
[----:B------:R-:W-:Y:S02]  /*16f0*/  @P0 IADD3 R35, PT, PT, R33, -0x100000, RZ ;  /* 0xfff0000021230810 */ /* 0x000fe40007ffe0ff */
[----:B------:R-:W-:-:S03]  /*1700*/  @P0 IADD3 R16, PT, PT, R16, 0x1, RZ ;  /* 0x0000000110100810 */ /* 0x000fc60007ffe0ff */
[----:B------:R-:W-:Y:S01]  /*1710*/  @P0 IMAD.MOV.U32 R33, RZ, RZ, R35 ;  /* 0x000000ffff210224 */ /* 0x000fe200078e0023 */
[----:B------:R-:W-:-:S05]  /*1720*/  LOP3.LUT R44, R16, 0x80000000, RZ, 0x3c, !PT ;  /* 0x80000000102c7812 */ /* 0x000fca00078e3cff */
        /* <DEDUP_REMOVED lines=46> */
.L_x_50:
[----:B------:R-:W-:Y:S01]  /*1a10*/  IMAD.MOV.U32 R28, RZ, RZ, 0x0 ;  /* 0x00000000ff1c7424 */ /* 0x000fe200078e00ff */
[----:B------:R-:W-:Y:S01]  /*1a20*/  LOP3.LUT P0, RZ, R35, 0x7fffffff, RZ, 0xc0, !PT ;  /* 0x7fffffff23ff7812 */ /* 0x000fe2000780c0ff */
[----:B------:R-:W-:-:S06]  /*1a30*/  IMAD.MOV.U32 R29, RZ, RZ, 0x7ff00000 ;  /* 0x7ff00000ff1d7424 */ /* 0x000fcc00078e00ff */
[----:B------:R-:W-:-:S10]  /*1a40*/  DFMA R28, R34, R28, +INF ;  /* 0x7ff00000221c742b */ /* 0x000fd4000000001c */
[----:B------:R-:W-:Y:S02]  /*1a50*/  FSEL R28, R28, RZ, P0 ;  /* 0x000000ff1c1c7208 */ /* 0x000fe40000000000 */
[----:B------:R-:W-:-:S07]  /*1a60*/  FSEL R29, R29, -QNAN , P0 ;  /* 0xfff000001d1d7808 */ /* 0x000fce0000000000 */
.L_x_51:
[----:B------:R-:W0:Y:S01]  /*1a70*/  MUFU.RCP64H R31, R21 ;  /* 0x00000015001f7308 */ /* 0x000e220000001800 */
[----:B------:R-:W-:Y:S01]  /*1a80*/  VIADD R30, R21, 0x300402 ;  /* 0x00300402151e7836 */ /* 0x000fe20000000000 */
[----:B------:R-:W-:Y:S01]  /*1a90*/  DMUL R28, R28, R18 ;  /* 0x000000121c1c7228 */ /* 0x000fe20000000000 */
[----:B------:R-:W-:Y:S01]  /*1aa0*/  BSSY.RECONVERGENT B0, `(.L_x_52) ;  /* 0x0000015000007945 */ /* 0x000fe20003800200 */
[----:B------:R-:W-:Y:S02]  /*1ab0*/  DMUL R18, R24, -R2 ;  /* 0x8000000218127228 */ /* 0x000fe40000000000 */
[----:B------:R-:W-:Y:S01]  /*1ac0*/  FSETP.GEU.AND P0, PT, |R30|, 5.8789094863358348022e-39, PT ;  /* 0x004004021e00780b */ /* 0x000fe20003f0e200 */
[----:B------:R-:W-:-:S03]  /*1ad0*/  DMUL R22, R22, R22 ;  /* 0x0000001616167228 */ /* 0x000fc60000000000 */
[----:B------:R-:W-:-:S05]  /*1ae0*/  DMUL R28, R28, 40 ;  /* 0x404400001c1c7828 */ /* 0x000fca0000000000 */
[----:B------:R-:W-:Y:S02]  /*1af0*/  DMUL R18, R18, R22 ;  /* 0x0000001612127228 */ /* 0x000fe40000000000 */
[----:B0-----:R-:W-:Y:S02]  /*1b00*/  DFMA R32, -R20, R30, 1 ;  /* 0x3ff000001420742b */ /* 0x001fe4000000011e */
[----:B------:R-:W-:-:S06]  /*1b10*/  DFMA R26, R26, 40, -R28 ;  /* 0x404400001a1a782b */ /* 0x000fcc000000081c */
[----:B------:R-:W-:-:S08]  /*1b20*/  DFMA R32, R32, R32, R32 ;  /* 0x000000202020722b */ /* 0x000fd00000000020 */
[----:B------:R-:W-:-:S08]  /*1b30*/  DFMA R32, R30, R32, R30 ;  /* 0x000000201e20722b */ /* 0x000fd0000000001e */
[----:B------:R-:W-:-:S08]  /*1b40*/  DFMA R24, -R20, R32, 1 ;  /* 0x3ff000001418742b */ /* 0x000fd00000000120 */
[----:B------:R-:W-:Y:S01]  /*1b50*/  DFMA R24, R32, R24, R32 ;  /* 0x000000182018722b */ /* 0x000fe20000000020 */
[----:B------:R-:W-:Y:S10]  /*1b60*/  @P0 BRA `(.L_x_53) ;  /* 0x0000000000200947 */ /* 0x000ff40003800000 */
[----:B------:R-:W-:Y:S01]  /*1b70*/  LOP3.LUT R16, R21, 0x7fffffff, RZ, 0xc0, !PT ;  /* 0x7fffffff15107812 */ /* 0x000fe200078ec0ff */
[----:B------:R-:W-:Y:S01]  /*1b80*/  IMAD.MOV.U32 R29, RZ, RZ, R21 ;  /* 0x000000ffff1d7224 */ /* 0x000fe200078e0015 */
[----:B------:R-:W-:-:S03]  /*1b90*/  MOV R28, R20 ;  /* 0x00000014001c7202 */ /* 0x000fc60000000f00 */
[----:B------:R-:W-:Y:S01]  /*1ba0*/  VIADD R32, R16, 0xfff00000 ;  /* 0xfff0000010207836 */ /* 0x000fe20000000000 */
[----:B------:R-:W-:-:S07]  /*1bb0*/  MOV R16, 0x1bd0 ;  /* 0x00001bd000107802 */ /* 0x000fce0000000f00 */
[----:B------:R-:W-:Y:S05]  /*1bc0*/  CALL.REL.NOINC `($__internal_4_$__cuda_sm20_dblrcp_rn_slowpath_v3) ;  /* 0x00000008009c7944 */ /* 0x000fea0003c00000 */
[----:B------:R-:W-:Y:S02]  /*1bd0*/  IMAD.MOV.U32 R24, RZ, RZ, R30 ;  /* 0x000000ffff187224 */ /* 0x000fe400078e001e */
[----:B------:R-:W-:-:S07]  /*1be0*/  IMAD.MOV.U32 R25, RZ, RZ, R31 ;  /* 0x000000ffff197224 */ /* 0x000fce00078e001f */
.L_x_53:
[----:B------:R-:W-:Y:S05]  /*1bf0*/  BSYNC.RECONVERGENT B0 ;  /* 0x0000000000007941 */ /* 0x000fea0003800200 */
.L_x_52:
[----:B------:R-:W-:Y:S01]  /*1c00*/  DMUL R18, R18, R24 ;  /* 0x0000001812127228 */ /* 0x000fe20000000000 */
[----:B------:R-:W-:Y:S01]  /*1c10*/  MOV R42, 0x652b82fe ;  /* 0x652b82fe002a7802 */ /* 0x000fe20000000f00 */
[----:B------:R-:W-:Y:S01]  /*1c20*/  IMAD.MOV.U32 R43, RZ, RZ, 0x3ff71547 ;  /* 0x3ff71547ff2b7424 */ /* 0x000fe200078e00ff */
[----:B------:R-:W-:Y:S01]  /*1c30*/  MOV R46, 0x3b39803f ;  /* 0x3b39803f002e7802 */ /* 0x000fe20000000f00 */
[----:B------:R-:W-:Y:S01]  /*1c40*/  IMAD.MOV.U32 R44, RZ, RZ, -0x105c611 ;  /* 0xfefa39efff2c7424 */ /* 0x000fe200078e00ff */
[----:B------:R-:W-:Y:S01]  /*1c50*/  MOV R36, 0xfca213ea ;  /* 0xfca213ea00247802 */ /* 0x000fe20000000f00 */
[----:B------:R-:W-:Y:S01]  /*1c60*/  IMAD.MOV.U32 R45, RZ, RZ, 0x3fe62e42 ;  /* 0x3fe62e42ff2d7424 */ /* 0x000fe200078e00ff */
[----:B------:R-:W-:Y:S01]  /*1c70*/  MOV R32, 0x7c89eb71 ;  /* 0x7c89eb7100207802 */ /* 0x000fe20000000f00 */
[----:B------:R-:W-:Y:S01]  /*1c80*/  DMUL R40, R26, R18 ;  /* 0x000000121a287228 */ /* 0x000fe20000000000 */
[----:B------:R-:W-:Y:S01]  /*1c90*/  IMAD.MOV.U32 R47, RZ, RZ, 0x3c7abc9e ;  /* 0x3c7abc9eff2f7424 */ /* 0x000fe200078e00ff */
[----:B------:R-:W-:Y:S01]  /*1ca0*/  MOV R28, 0x1852b7af ;  /* 0x1852b7af001c7802 */ /* 0x000fe20000000f00 */
[----:B------:R-:W-:Y:S01]  /*1cb0*/  IMAD.MOV.U32 R38, RZ, RZ, 0x69ce2bdf ;  /* 0x69ce2bdfff267424 */ /* 0x000fe200078e00ff */
[----:B------:R-:W-:Y:S01]  /*1cc0*/  MOV R24, 0x555502a1 ;  /* 0x555502a100187802 */ /* 0x000fe20000000f00 */
[----:B------:R-:W-:Y:S01]  /*1cd0*/  IMAD.MOV.U32 R39, RZ, RZ, 0x3e5ade15 ;  /* 0x3e5ade15ff277424 */ /* 0x000fe200078e00ff */
[----:B------:R-:W-:Y:S01]  /*1ce0*/  MOV R20, 0xb ;  /* 0x0000000b00147802 */ /* 0x000fe20000000f00 */
[----:B------:R-:W-:Y:S01]  /*1cf0*/  IMAD.MOV.U32 R37, RZ, RZ, 0x3e928af3 ;  /* 0x3e928af3ff257424 */ /* 0x000fe200078e00ff */
[----:B------:R-:W-:Y:S01]  /*1d00*/  DFMA R42, R40, R42, 6.75539944105574400000e+15 ;  /* 0x43380000282a742b */ /* 0x000fe2000000002a */
[----:B------:R-:W-:Y:S01]  /*1d10*/  IMAD.MOV.U32 R34, RZ, RZ, 0x62401315 ;  /* 0x62401315ff227424 */ /* 0x000fe200078e00ff */
[----:B------:R-:W-:Y:S01]  /*1d20*/  FSETP.GEU.AND P0, PT, |R41|, 4.1917929649353027344, PT ;  /* 0x4086232b2900780b */ /* 0x000fe20003f0e200 */
[----:B------:R-:W-:Y:S01]  /*1d30*/  IMAD.MOV.U32 R35, RZ, RZ, 0x3ec71dee ;  /* 0x3ec71deeff237424 */ /* 0x000fe200078e00ff */
[----:B------:R-:W-:Y:S01]  /*1d40*/  BSSY.RECONVERGENT B0, `(.L_x_54) ;  /* 0x0000028000007945 */ /* 0x000fe20003800200 */
[----:B------:R-:W-:-:S02]  /*1d50*/  IMAD.MOV.U32 R33, RZ, RZ, 0x3efa0199 ;  /* 0x3efa0199ff217424 */ /* 0x000fc400078e00ff */
[----:B------:R-:W-:Y:S01]  /*1d60*/  IMAD.MOV.U32 R30, RZ, RZ, 0x14761f65 ;  /* 0x14761f65ff1e7424 */ /* 0x000fe200078e00ff */
[----:B------:R-:W-:Y:S01]  /*1d70*/  DADD R48, R42, -6.75539944105574400000e+15 ;  /* 0xc33800002a307429 */ /* 0x000fe20000000000 */
[----:B------:R-:W-:Y:S02]  /*1d80*/  IMAD.MOV.U32 R31, RZ, RZ, 0x3f2a01a0 ;  /* 0x3f2a01a0ff1f7424 */ /* 0x000fe400078e00ff */
[----:B------:R-:W-:Y:S02]  /*1d90*/  IMAD.MOV.U32 R29, RZ, RZ, 0x3f56c16c ;  /* 0x3f56c16cff1d7424 */ /* 0x000fe400078e00ff */
[----:B------:R-:W-:Y:S02]  /*1da0*/  IMAD.MOV.U32 R26, RZ, RZ, 0x11122322 ;  /* 0x11122322ff1a7424 */ /* 0x000fe400078e00ff */
[----:B------:R-:W-:Y:S01]  /*1db0*/  IMAD.MOV.U32 R27, RZ, RZ, 0x3f811111 ;  /* 0x3f811111ff1b7424 */ /* 0x000fe200078e00ff */
[----:B------:R-:W-:Y:S01]  /*1dc0*/  DFMA R18, R48, -R44, R40 ;  /* 0x8000002c3012722b */ /* 0x000fe20000000028 */
[----:B------:R-:W-:-:S02]  /*1dd0*/  IMAD.MOV.U32 R25, RZ, RZ, 0x3fa55555 ;  /* 0x3fa55555ff197424 */ /* 0x000fc400078e00ff */
[----:B------:R-:W-:Y:S02]  /*1de0*/  IMAD.MOV.U32 R22, RZ, RZ, 0x55555511 ;  /* 0x55555511ff167424 */ /* 0x000fe400078e00ff */
[----:B------:R-:W-:Y:S02]  /*1df0*/  IMAD.MOV.U32 R23, RZ, RZ, 0x3fc55555 ;  /* 0x3fc55555ff177424 */ /* 0x000fe400078e00ff */
[----:B------:R-:W-:Y:S01]  /*1e00*/  IMAD.MOV.U32 R21, RZ, RZ, 0x3fe00000 ;  /* 0x3fe00000ff157424 */ /* 0x000fe200078e00ff */
[----:B------:R-:W-:-:S08]  /*1e10*/  DFMA R48, R48, -R46, R18 ;  /* 0x8000002e3030722b */ /* 0x000fd00000000012 */
[----:B------:R-:W-:-:S08]  /*1e20*/  DFMA R18, R48, R38, R36 ;  /* 0x000000263012722b */ /* 0x000fd00000000024 */
        /* <DEDUP_REMOVED lines=8> */
[----:B------:R-:W-:-:S08]  /*1eb0*/  DFMA R18, R48, R18, 1 ;  /* 0x3ff000003012742b */ /* 0x000fd00000000012 */
[----:B------:R-:W-:-:S10]  /*1ec0*/  DFMA R48, R48, R18, 1 ;  /* 0x3ff000003030742b */ /* 0x000fd40000000012 */
[----:B------:R-:W-:Y:S02]  /*1ed0*/  IMAD R19, R42, 0x100000, R49 ;  /* 0x001000002a137824 */ /* 0x000fe400078e0231 */
[----:B------:R-:W-:Y:S01]  /*1ee0*/  IMAD.MOV.U32 R18, RZ, RZ, R48 ;  /* 0x000000ffff127224 */ /* 0x000fe200078e0030 */
[----:B------:R-:W-:Y:S06]  /*1ef0*/  @!P0 BRA `(.L_x_55) ;  /* 0x0000000000308947 */ /* 0x000fec0003800000 */
[----:B------:R-:W-:Y:S01]  /*1f00*/  FSETP.GEU.AND P1, PT, |R41|, 4.2275390625, PT ;  /* 0x408748002900780b */ /* 0x000fe20003f2e200 */
[C---:B------:R-:W-:Y:S02]  /*1f10*/  DSETP.GEU.AND P0, PT, R40.reuse, RZ, PT ;  /* 0x000000ff2800722a */ /* 0x040fe40003f0e000 */
[----:B------:R-:W-:-:S10]  /*1f20*/  DADD R40, R40, +INF ;  /* 0x7ff0000028287429 */ /* 0x000fd40000000000 */
[----:B------:R-:W-:Y:S02]  /*1f30*/  @!P1 LEA.HI R16, R42, R42, RZ, 0x1 ;  /* 0x0000002a2a109211 */ /* 0x000fe400078f08ff */
[----:B------:R-:W-:Y:S01]  /*1f40*/  FSEL R18, R40, RZ, P0 ;  /* 0x000000ff28127208 */ /* 0x000fe20000000000 */
[----:B------:R-:W-:Y:S01]  /*1f50*/  @!P1 IMAD.MOV.U32 R40, RZ, RZ, RZ ;  /* 0x000000ffff289224 */ /* 0x000fe200078e00ff */
[----:B------:R-:W-:Y:S02]  /*1f60*/  @!P1 SHF.R.S32.HI R43, RZ, 0x1, R16 ;  /* 0x00000001ff2b9819 */ /* 0x000fe40000011410 */
[----:B------:R-:W-:Y:S02]  /*1f70*/  FSEL R19, R41, RZ, P0 ;  /* 0x000000ff29137208 */ /* 0x000fe40000000000 */
[----:B------:R-:W-:Y:S01]  /*1f80*/  @!P1 IADD3 R42, PT, PT, R42, -R43, RZ ;  /* 0x8000002b2a2a9210 */ /* 0x000fe20007ffe0ff */
[----:B------:R-:W-:-:S03]  /*1f90*/  @!P1 IMAD R49, R43, 0x100000, R49 ;  /* 0x001000002b319824 */ /* 0x000fc600078e0231 */
[----:B------:R-:W-:-:S06]  /*1fa0*/  @!P1 LEA R41, R42, 0x3ff00000, 0x14 ;  /* 0x3ff000002a299811 */ /* 0x000fcc00078ea0ff */
[----:B------:R-:W-:-:S11]  /*1fb0*/  @!P1 DMUL R18, R48, R40 ;  /* 0x0000002830129228 */ /* 0x000fd60000000000 */
.L_x_55:
[----:B------:R-:W-:Y:S05]  /*1fc0*/  BSYNC.RECONVERGENT B0 ;  /* 0x0000000000007941 */ /* 0x000fea0003800200 */
.L_x_54:
[----:B------:R-:W-:Y:S01]  /*1fd0*/  IMAD.MOV.U32 R40, RZ, RZ, 0x652b82fe ;  /* 0x652b82feff287424 */ /* 0x000fe200078e00ff */
[----:B------:R-:W-:Y:S01]  /*1fe0*/  MOV R41, 0x3ff71547 ;  /* 0x3ff7154700297802 */ /* 0x000fe20000000f00 */
[----:B------:R-:W-:Y:S05]  /*1ff0*/  BSSY.RECONVERGENT B0, `(.L_x_56) ;  /* 0x0000023000007945 */ /* 0x000fea0003800200 */
[----:B------:R-:W-:-:S08]  /*2000*/  DFMA R40, R8, -R40, 6.75539944105574400000e+15 ;  /* 0x433800000828742b */ /* 0x000fd00000000828 */
[----:B------:R-:W-:-:S08]  /*2010*/  DADD R42, R40, -6.75539944105574400000e+15 ;  /* 0xc3380000282a7429 */ /* 0x000fd00000000000 */
[----:B------:R-:W-:-:S08]  /*2020*/  DFMA R44, R42, -R44, -R8 ;  /* 0x8000002c2a2c722b */ /* 0x000fd00000000808 */
        /* <DEDUP_REMOVED lines=9> */
[----:B------:R-:W-:Y:S02]  /*20c0*/  DFMA R36, R46, R36, R20 ;  /* 0x000000242e24722b */ /* 0x000fe40000000014 */
[----:B------:R-:W-:-:S06]  /*20d0*/  DADD R20, -RZ, -R8 ;  /* 0x00000000ff147229 */ /* 0x000fcc0000000908 */
[----:B------:R-:W-:-:S04]  /*20e0*/  DFMA R36, R46, R36, 1 ;  /* 0x3ff000002e24742b */ /* 0x000fc80000000024 */
[----:B------:R-:W-:-:S04]  /*20f0*/  IMAD.MOV.U32 R16, RZ, RZ, R21 ;  /* 0x000000ffff107224 */ /* 0x000fc800078e0015 */
[----:B------:R-:W-:Y:S01]  /*2100*/  DFMA R36, R46, R36, 1 ;  /* 0x3ff000002e24742b */ /* 0x000fe20000000024 */
[----:B------:R-:W-:-:S09]  /*2110*/  FSETP.GEU.AND P0, PT, |R16|, 4.1917929649353027344, PT ;  /* 0x4086232b1000780b */ /* 0x000fd20003f0e200 */
[----:B------:R-:W-:Y:S02]  /*2120*/  IMAD R21, R40, 0x100000, R37 ;  /* 0x0010000028157824 */ /* 0x000fe400078e0225 */
[----:B------:R-:W-:Y:S02]  /*2130*/  IMAD.MOV.U32 R20, RZ, RZ, R36 ;  /* 0x000000ffff147224 */ /* 0x000fe400078e0024 */
[----:B------:R-:W-:Y:S05]  /*2140*/  @!P0 BRA `(.L_x_57) ;  /* 0x0000000000348947 */ /* 0x000fea0003800000 */
[----:B------:R-:W-:Y:S01]  /*2150*/  FSETP.GEU.AND P1, PT, |R16|, 4.2275390625, PT ;  /* 0x408748001000780b */ /* 0x000fe20003f2e200 */
[C---:B------:R-:W-:Y:S02]  /*2160*/  DADD R20, -R8.reuse, +INF ;  /* 0x7ff0000008147429 */ /* 0x040fe40000000100 */
[----:B------:R-:W-:-:S08]  /*2170*/  DSETP.GT.AND P0, PT, R8, RZ, PT ;  /* 0x000000ff0800722a */ /* 0x000fd00003f04000 */
[----:B------:R-:W-:Y:S02]  /*2180*/  FSEL R20, R20, RZ, !P0 ;  /* 0x000000ff14147208 */ /* 0x000fe40004000000 */
[----:B------:R-:W-:Y:S01]  /*2190*/  @!P1 LEA.HI R16, R40, R40, RZ, 0x1 ;  /* 0x0000002828109211 */ /* 0x000fe200078f08ff */
[----:B------:R-:W-:Y:S01]  /*21a0*/  @!P1 IMAD.MOV.U32 R8, RZ, RZ, R36 ;  /* 0x000000ffff089224 */ /* 0x000fe200078e0024 */
[----:B------:R-:W-:Y:S02]  /*21b0*/  FSEL R21, R21, RZ, !P0 ;  /* 0x000000ff15157208 */ /* 0x000fe40004000000 */
[----:B------:R-:W-:-:S04]  /*21c0*/  @!P1 SHF.R.S32.HI R9, RZ, 0x1, R16 ;  /* 0x00000001ff099819 */ /* 0x000fc80000011410 */
[----:B------:R-:W-:Y:S01]  /*21d0*/  @!P1 IADD3 R22, PT, PT, R40, -R9, RZ ;  /* 0x8000000928169210 */ /* 0x000fe20007ffe0ff */
[----:B------:R-:W-:-:S03]  /*21e0*/  @!P1 IMAD R9, R9, 0x100000, R37 ;  /* 0x0010000009099824 */ /* 0x000fc600078e0225 */
[----:B------:R-:W-:Y:S01]  /*21f0*/  @!P1 LEA R23, R22, 0x3ff00000, 0x14 ;  /* 0x3ff0000016179811 */ /* 0x000fe200078ea0ff */
[----:B------:R-:W-:-:S06]  /*2200*/  @!P1 IMAD.MOV.U32 R22, RZ, RZ, RZ ;  /* 0x000000ffff169224 */ /* 0x000fcc00078e00ff */
[----:B------:R-:W-:-:S11]  /*2210*/  @!P1 DMUL R20, R8, R22 ;  /* 0x0000001608149228 */ /* 0x000fd60000000000 */
.L_x_57:
[----:B------:R-:W-:Y:S05]  /*2220*/  BSYNC.RECONVERGENT B0 ;  /* 0x0000000000007941 */ /* 0x000fea0003800200 */
.L_x_56:
[----:B------:R-:W-:Y:S01]  /*2230*/  DFMA R12, R10, R20, R12 ;  /* 0x000000140a0c722b */ /* 0x000fe2000000000c */
[----:B------:R-:W-:Y:S01]  /*2240*/  MOV R8, 0x1 ;  /* 0x0000000100087802 */ /* 0x000fe20000000f00 */
[----:B------:R-:W-:Y:S04]  /*2250*/  BSSY.RECONVERGENT B0, `(.L_x_58) ;  /* 0x0000014000007945 */ /* 0x000fe80003800200 */
[----:B------:R-:W0:Y:S02]  /*2260*/  MUFU.RCP64H R9, R13 ;  /* 0x0000000d00097308 */ /* 0x000e240000001800 */
[----:B0-----:R-:W-:-:S08]  /*2270*/  DFMA R10, -R12, R8, 1 ;  /* 0x3ff000000c0a742b */ /* 0x001fd00000000108 */
[----:B------:R-:W-:-:S08]  /*2280*/  DFMA R10, R10, R10, R10 ;  /* 0x0000000a0a0a722b */ /* 0x000fd0000000000a */
[----:B------:R-:W-:Y:S02]  /*2290*/  DFMA R10, R8, R10, R8 ;  /* 0x0000000a080a722b */ /* 0x000fe40000000008 */
[----:B------:R-:W-:-:S06]  /*22a0*/  DMUL R8, R4, R2 ;  /* 0x0000000204087228 */ /* 0x000fcc0000000000 */
[----:B------:R-:W-:Y:S02]  /*22b0*/  DFMA R2, -R12, R10, 1 ;  /* 0x3ff000000c02742b */ /* 0x000fe4000000010a */
[----:B------:R-:W-:-:S06]  /*22c0*/  DMUL R20, R8, R18 ;  /* 0x0000001208147228 */ /* 0x000fcc0000000000 */
[----:B------:R-:W-:-:S04]  /*22d0*/  DFMA R2, R10, R2, R10 ;  /* 0x000000020a02722b */ /* 0x000fc8000000000a */
[----:B------:R-:W-:-:S04]  /*22e0*/  FSETP.GEU.AND P1, PT, |R21|, 6.5827683646048100446e-37, PT ;  /* 0x036000001500780b */ /* 0x000fc80003f2e200 */
[----:B------:R-:W-:-:S08]  /*22f0*/  DMUL R8, R20, R2 ;  /* 0x0000000214087228 */ /* 0x000fd00000000000 */
[----:B------:R-:W-:-:S08]  /*2300*/  DFMA R10, -R12, R8, R20 ;  /* 0x000000080c0a722b */ /* 0x000fd00000000114 */
[----:B------:R-:W-:-:S10]  /*2310*/  DFMA R2, R2, R10, R8 ;  /* 0x0000000a0202722b */ /* 0x000fd40000000008 */
[----:B------:R-:W-:-:S05]  /*2320*/  FFMA R8, RZ, R13, R3 ;  /* 0x0000000dff087223 */ /* 0x000fca0000000003 */
[----:B------:R-:W-:-:S13]  /*2330*/  FSETP.GT.AND P0, PT, |R8|, 1.469367938527859385e-39, PT ;  /* 0x001000000800780b */ /* 0x000fda0003f04200 */
[----:B------:R-:W-:Y:S05]  /*2340*/  @P0 BRA P1, `(.L_x_59) ;  /* 0x0000000000100947 */ /* 0x000fea0000800000 */
[----:B------:R-:W-:Y:S01]  /*2350*/  IMAD.MOV.U32 R2, RZ, RZ, R12 ;  /* 0x000000ffff027224 */ /* 0x000fe200078e000c */
[----:B------:R-:W-:Y:S01]  /*2360*/  MOV R12, 0x2390 ;  /* 0x00002390000c7802 */ /* 0x000fe20000000f00 */
[----:B------:R-:W-:-:S07]  /*2370*/  IMAD.MOV.U32 R3, RZ, RZ, R13 ;  /* 0x000000ffff037224 */ /* 0x000fce00078e000d */
[----:B------:R-:W-:Y:S05]  /*2380*/  CALL.REL.NOINC `($__internal_5_$__cuda_sm20_div_rn_f64_full) ;  /* 0x00000004004c7944 */ /* 0x000fea0003c00000 */
.L_x_59:
[----:B------:R-:W-:Y:S05]  /*2390*/  BSYNC.RECONVERGENT B0 ;  /* 0x0000000000007941 */ /* 0x000fea0003800200 */
.L_x_58:
[----:B------:R-:W-:Y:S01]  /*23a0*/  DADD R10, R6, -1 ;  /* 0xbff00000060a7429 */ /* 0x000fe20000000000 */
[----:B------:R-:W-:Y:S01]  /*23b0*/  IMAD.MOV.U32 R8, RZ, RZ, 0x1 ;  /* 0x00000001ff087424 */ /* 0x000fe200078e00ff */
[----:B------:R-:W0:Y:S01]  /*23c0*/  LDC.64 R20, c[0x0][0x380] ;  /* 0x0000e000ff147b82 */ /* 0x000e220000000a00 */
[----:B------:R-:W-:Y:S01]  /*23d0*/  DMUL R22, R4, R18 ;  /* 0x0000001204167228 */ /* 0x000fe20000000000 */
[----:B------:R-:W-:Y:S02]  /*23e0*/  BSSY.RECONVERGENT B0, `(.L_x_60) ;  /* 0x000001f000007945 */ /* 0x000fe40003800200 */
[----:B------:R-:W1:Y:S07]  /*23f0*/  MUFU.RCP64H R9, R11 ;  /* 0x0000000b00097308 */ /* 0x000e6e0000001800 */
[----:B------:R-:W-:Y:S01]  /*2400*/  FSETP.GEU.AND P1, PT, |R23|, 6.5827683646048100446e-37, PT ;  /* 0x036000001700780b */ /* 0x000fe20003f2e200 */
[----:B-1----:R-:W-:-:S08]  /*2410*/  DFMA R6, -R10, R8, 1 ;  /* 0x3ff000000a06742b */ /* 0x002fd00000000108 */
[----:B------:R-:W-:Y:S02]  /*2420*/  DFMA R12, R6, R6, R6 ;  /* 0x00000006060c722b */ /* 0x000fe40000000006 */
[----:B------:R-:W1:Y:S06]  /*2430*/  LDC R6, c[0x0][0x3b0] ;  /* 0x0000ec00ff067b82 */ /* 0x000e6c0000000800 */
[----:B------:R-:W-:-:S08]  /*2440*/  DFMA R12, R8, R12, R8 ;  /* 0x0000000c080c722b */ /* 0x000fd00000000008 */
[----:B------:R-:W-:-:S08]  /*2450*/  DFMA R8, -R10, R12, 1 ;  /* 0x3ff000000a08742b */ /* 0x000fd0000000010c */
[----:B------:R-:W-:Y:S01]  /*2460*/  DFMA R4, R12, R8, R12 ;  /* 0x000000080c04722b */ /* 0x000fe2000000000c */
[----:B-1----:R-:W-:-:S04]  /*2470*/  IMAD R7, R6, UR8, RZ ;  /* 0x0000000806077c24 */ /* 0x002fc8000f8e02ff */
[----:B------:R-:W-:-:S03]  /*2480*/  IMAD R7, R17, R7, R14 ;  /* 0x0000000711077224 */ /* 0x000fc600078e020e */
[----:B------:R-:W-:Y:S01]  /*2490*/  DMUL R18, R22, R4 ;  /* 0x0000000416127228 */ /* 0x000fe20000000000 */
[----:B0-----:R-:W-:-:S05]  /*24a0*/  IMAD.WIDE R12, R7, 0x8, R20 ;  /* 0x00000008070c7825 */ /* 0x001fca00078e0214 */
[----:B------:R0:W-:Y:S02]  /*24b0*/  STG.E.64 desc[UR4][R12.64], R2 ;  /* 0x000000020c007986 */ /* 0x0001e4000c101b04 */
[----:B------:R-:W-:Y:S01]  /*24c0*/  DFMA R20, -R10, R18, R22 ;  /* 0x000000120a14722b */ /* 0x000fe20000000116 */
[----:B------:R-:W-:-:S05]  /*24d0*/  IMAD.WIDE R16, R6, 0x8, R12 ;  /* 0x0000000806107825 */ /* 0x000fca00078e020c */
[----:B------:R0:W-:Y:S01]  /*24e0*/  STG.E.64 desc[UR4][R16.64], RZ ;  /* 0x000000ff10007986 */ /* 0x0001e2000c101b04 */
[----:B------:R-:W-:Y:S01]  /*24f0*/  IMAD.WIDE R8, R6, 0x8, R16 ;  /* 0x0000000806087825 */ /* 0x000fe200078e0210 */
[----:B------:R-:W-:-:S04]  /*2500*/  DFMA R4, R4, R20, R18 ;  /* 0x000000140404722b */ /* 0x000fc80000000012 */
[----:B------:R0:W-:Y:S06]  /*2510*/  STG.E.64 desc[UR4][R8.64], RZ ;  /* 0x000000ff08007986 */ /* 0x0001ec000c101b04 */
[----:B------:R-:W-:-:S05]  /*2520*/  FFMA R7, RZ, R11, R5 ;  /* 0x0000000bff077223 */ /* 0x000fca0000000005 */
[----:B------:R-:W-:-:S13]  /*2530*/  FSETP.GT.AND P0, PT, |R7|, 1.469367938527859385e-39, PT ;  /* 0x001000000700780b */ /* 0x000fda0003f04200 */
[----:B0-----:R-:W-:Y:S05]  /*2540*/  @P0 BRA P1, `(.L_x_61) ;  /* 0x0000000000200947 */ /* 0x001fea0000800000 */
[----:B------:R-:W-:Y:S01]  /*2550*/  MOV R20, R22 ;  /* 0x0000001600147202 */ /* 0x000fe20000000f00 */
[----:B------:R-:W-:Y:S01]  /*2560*/  IMAD.MOV.U32 R21, RZ, RZ, R23 ;  /* 0x000000ffff157224 */ /* 0x000fe200078e0017 */
[----:B------:R-:W-:Y:S01]  /*2570*/  MOV R12, 0x25b0 ;  /* 0x000025b0000c7802 */ /* 0x000fe20000000f00 */
[----:B------:R-:W-:Y:S02]  /*2580*/  IMAD.MOV.U32 R2, RZ, RZ, R10 ;  /* 0x000000ffff027224 */ /* 0x000fe400078e000a */
[----:B------:R-:W-:-:S07]  /*2590*/  IMAD.MOV.U32 R3, RZ, RZ, R11 ;  /* 0x000000ffff037224 */ /* 0x000fce00078e000b */
[----:B------:R-:W-:Y:S05]  /*25a0*/  CALL.REL.NOINC `($__internal_5_$__cuda_sm20_div_rn_f64_full) ;  /* 0x0000000000c47944 */ /* 0x000fea0003c00000 */
[----:B------:R-:W-:Y:S01]  /*25b0*/  MOV R4, R2 ;  /* 0x0000000200047202 */ /* 0x000fe20000000f00 */
[----:B------:R-:W-:-:S07]  /*25c0*/  IMAD.MOV.U32 R5, RZ, RZ, R3 ;  /* 0x000000ffff057224 */ /* 0x000fce00078e0003 */
.L_x_61:
[----:B------:R-:W-:Y:S05]  /*25d0*/  BSYNC.RECONVERGENT B0 ;  /* 0x0000000000007941 */ /* 0x000fea0003800200 */
.L_x_60:
[----:B------:R-:W-:-:S04]  /*25e0*/  IMAD.WIDE R6, R6, 0x8, R8 ;  /* 0x0000000806067825 */ /* 0x000fc800078e0208 */
[----:B------:R-:W-:Y:S01]  /*25f0*/  IMAD.IADD R15, R0, 0x1, R15 ;  /* 0x00000001000f7824 */ /* 0x000fe200078e020f */
[----:B------:R0:W-:Y:S04]  /*2600*/  STG.E.64 desc[UR4][R6.64], R4 ;  /* 0x0000000406007986 */ /* 0x0001e8000c101b04 */
[----:B------:R-:W-:-:S13]  /*2610*/  ISETP.GE.AND P0, PT, R15, UR6, PT ;  /* 0x000000060f007c0c */ /* 0x000fda000bf06270 */
[----:B0-----:R-:W-:Y:S05]  /*2620*/  @!P0 BRA `(.L_x_62) ;  /* 0xffffffd800ac8947 */ /* 0x001fea000383ffff */
[----:B------:R-:W-:Y:S05]  /*2630*/  EXIT ;  /* 0x000000000000794d */ /* 0x000fea0003800000 */
        .weak           $__internal_4_$__cuda_sm20_dblrcp_rn_slowpath_v3
        .type           $__internal_4_$__cuda_sm20_dblrcp_rn_slowpath_v3,@function
        .size           $__internal_4_$__cuda_sm20_dblrcp_rn_slowpath_v3,($__internal_5_$__cuda_sm20_div_rn_f64_full - $__internal_4_$__cuda_sm20_dblrcp_rn_slowpath_v3)
$__internal_4_$__cuda_sm20_dblrcp_rn_slowpath_v3:
[----:B------:R-:W-:Y:S01]  /*2640*/  DSETP.GTU.AND P0, PT, |R28|, +INF , PT ;  /* 0x7ff000001c00742a */ /* 0x000fe20003f0c200 */
[----:B------:R-:W-:-:S13]  /*2650*/  BSSY.RECONVERGENT B1, `(.L_x_63) ;  /* 0x0000023000017945 */ /* 0x000fda0003800200 */
[----:B------:R-:W-:Y:S05]  /*2660*/  @P0 BRA `(.L_x_64) ;  /* 0x00000000007c0947 */ /* 0x000fea0003800000 */
[----:B------:R-:W-:-:S05]  /*2670*/  LOP3.LUT R33, R29, 0x7fffffff, RZ, 0xc0, !PT ;  /* 0x7fffffff1d217812 */ /* 0x000fca00078ec0ff */
[----:B------:R-:W-:-:S05]  /*2680*/  VIADD R30, R33, 0xffffffff ;  /* 0xffffffff211e7836 */ /* 0x000fca0000000000 */
[----:B------:R-:W-:-:S13]  /*2690*/  ISETP.GE.U32.AND P0, PT, R30, 0x7fefffff, PT ;  /* 0x7fefffff1e00780c */ /* 0x000fda0003f06070 */
[----:B------:R-:W-:Y:S02]  /*26a0*/  @P0 LOP3.LUT R31, R29, 0x7ff00000, RZ, 0x3c, !PT ;  /* 0x7ff000001d1f0812 */ /* 0x000fe400078e3cff */
[----:B------:R-:W-:Y:S01]  /*26b0*/  @P0 MOV R30, RZ ;  /* 0x000000ff001e0202 */ /* 0x000fe20000000f00 */
[----:B------:R-:W-:Y:S06]  /*26c0*/  @P0 BRA `(.L_x_65) ;  /* 0x00000000006c0947 */ /* 0x000fec0003800000 */
[----:B------:R-:W-:-:S13]  /*26d0*/  ISETP.GE.U32.AND P0, PT, R33, 0x1000001, PT ;  /* 0x010000012100780c */ /* 0x000fda0003f06070 */
[----:B------:R-:W-:Y:S05]  /*26e0*/  @!P0 BRA `(.L_x_66) ;  /* 0x0000000000348947 */ /* 0x000fea0003800000 */
[----:B------:R-:W-:Y:S02]  /*26f0*/  VIADD R31, R29, 0xc0200000 ;  /* 0xc02000001d1f7836 */ /* 0x000fe40000000000 */
[----:B------:R-:W-:Y:S02]  /*2700*/  IMAD.MOV.U32 R30, RZ, RZ, R28 ;  /* 0x000000ffff1e7224 */ /* 0x000fe400078e001c */
[----:B------:R-:W0:Y:S04]  /*2710*/  MUFU.RCP64H R33, R31 ;  /* 0x0000001f00217308 */ /* 0x000e280000001800 */
[----:B0-----:R-:W-:-:S08]  /*2720*/  DFMA R34, -R30, R32, 1 ;  /* 0x3ff000001e22742b */ /* 0x001fd00000000120 */
[----:B------:R-:W-:-:S08]  /*2730*/  DFMA R34, R34, R34, R34 ;  /* 0x000000222222722b */ /* 0x000fd00000000022 */
[----:B------:R-:W-:-:S08]  /*2740*/  DFMA R34, R32, R34, R32 ;  /* 0x000000222022722b */ /* 0x000fd00000000020 */
[----:B------:R-:W-:-:S08]  /*2750*/  DFMA R32, -R30, R34, 1 ;  /* 0x3ff000001e20742b */ /* 0x000fd00000000122 */
[----:B------:R-:W-:-:S08]  /*2760*/  DFMA R32, R34, R32, R34 ;  /* 0x000000202220722b */ /* 0x000fd00000000022 */
[----:B------:R-:W-:-:S08]  /*2770*/  DMUL R32, R32, 2.2250738585072013831e-308 ;  /* 0x0010000020207828 */ /* 0x000fd00000000000 */
[----:B------:R-:W-:-:S08]  /*2780*/  DFMA R28, -R28, R32, 1 ;  /* 0x3ff000001c1c742b */ /* 0x000fd00000000120 */
[----:B------:R-:W-:-:S08]  /*2790*/  DFMA R28, R28, R28, R28 ;  /* 0x0000001c1c1c722b */ /* 0x000fd0000000001c */
[----:B------:R-:W-:Y:S01]  /*27a0*/  DFMA R30, R32, R28, R32 ;  /* 0x0000001c201e722b */ /* 0x000fe20000000020 */
[----:B------:R-:W-:Y:S10]  /*27b0*/  BRA `(.L_x_65) ;  /* 0x0000000000307947 */ /* 0x000ff40003800000 */
.L_x_66:
[----:B------:R-:W-:Y:S01]  /*27c0*/  DMUL R28, R28, 8.11296384146066816958e+31 ;  /* 0x469000001c1c7828 */ /* 0x000fe20000000000 */
[----:B------:R-:W-:-:S05]  /*27d0*/  IMAD.MOV.U32 R30, RZ, RZ, R32 ;  /* 0x000000ffff1e7224 */ /* 0x000fca00078e0020 */
[----:B------:R-:W0:Y:S02]  /*27e0*/  MUFU.RCP64H R31, R29 ;  /* 0x0000001d001f7308 */ /* 0x000e240000001800 */
[----:B0-----:R-:W-:-:S08]  /*27f0*/  DFMA R32, -R28, R30, 1 ;  /* 0x3ff000001c20742b */ /* 0x001fd0000000011e */
[----:B------:R-:W-:-:S08]  /*2800*/  DFMA R32, R32, R32, R32 ;  /* 0x000000202020722b */ /* 0x000fd00000000020 */
[----:B------:R-:W-:-:S08]  /*2810*/  DFMA R32, R30, R32, R30 ;  /* 0x000000201e20722b */ /* 0x000fd0000000001e */
[----:B------:R-:W-:-:S08]  /*2820*/  DFMA R30, -R28, R32, 1 ;  /* 0x3ff000001c1e742b */ /* 0x000fd00000000120 */
[----:B------:R-:W-:-:S08]  /*2830*/  DFMA R30, R32, R30, R32 ;  /* 0x0000001e201e722b */ /* 0x000fd00000000020 */
[----:B------:R-:W-:Y:S01]  /*2840*/  DMUL R30, R30, 8.11296384146066816958e+31 ;  /* 0x469000001e1e7828 */ /* 0x000fe20000000000 */
[----:B------:R-:W-:Y:S10]  /*2850*/  BRA `(.L_x_65) ;  /* 0x0000000000087947 */ /* 0x000ff40003800000 */
.L_x_64:
[----:B------:R-:W-:Y:S02]  /*2860*/  LOP3.LUT R31, R29, 0x80000, RZ, 0xfc, !PT ;  /* 0x000800001d1f7812 */ /* 0x000fe400078efcff */
[----:B------:R-:W-:-:S07]  /*2870*/  MOV R30, R28 ;  /* 0x0000001c001e7202 */ /* 0x000fce0000000f00 */
.L_x_65:
[----:B------:R-:W-:Y:S05]  /*2880*/  BSYNC.RECONVERGENT B1 ;  /* 0x0000000000017941 */ /* 0x000fea0003800200 */
.L_x_63:
[----:B------:R-:W-:Y:S02]  /*2890*/  IMAD.MOV.U32 R28, RZ, RZ, R16 ;  /* 0x000000ffff1c7224 */ /* 0x000fe400078e0010 */
[----:B------:R-:W-:-:S04]  /*28a0*/  IMAD.MOV.U32 R29, RZ, RZ, 0x0 ;  /* 0x00000000ff1d7424 */ /* 0x000fc800078e00ff */
[----:B------:R-:W-:Y:S05]  /*28b0*/  RET.REL.NODEC R28 `(_Z14kernelgpuInituIdEvPT_S1_S1_S1_iiiiii) ;  /* 0xffffffd41cd07950 */ /* 0x000fea0003c3ffff */
        .weak           $__internal_5_$__cuda_sm20_div_rn_f64_full
        .type           $__internal_5_$__cuda_sm20_div_rn_f64_full,@function
        .size           $__internal_5_$__cuda_sm20_div_rn_f64_full,($__internal_6_$__cuda_sm20_dsqrt_rn_f64_mediumpath_v1 - $__internal_5_$__cuda_sm20_div_rn_f64_full)
$__internal_5_$__cuda_sm20_div_rn_f64_full:
[C---:B------:R-:W-:Y:S01]  /*28c0*/  FSETP.GEU.AND P0, PT, |R3|.reuse, 1.469367938527859385e-39, PT ;  /* 0x001000000300780b */ /* 0x040fe20003f0e200 */
[----:B------:R-:W-:Y:S01]  /*28d0*/  IMAD.MOV.U32 R30, RZ, RZ, 0x1ca00000 ;  /* 0x1ca00000ff1e7424 */ /* 0x000fe200078e00ff */
[----:B------:R-:W-:Y:S01]  /*28e0*/  LOP3.LUT R10, R3, 0x800fffff, RZ, 0xc0, !PT ;  /* 0x800fffff030a7812 */ /* 0x000fe200078ec0ff */
[----:B------:R-:W-:Y:S01]  /*28f0*/  BSSY.RECONVERGENT B1, `(.L_x_67) ;  /* 0x0000055000017945 */ /* 0x000fe20003800200 */
[----:B------:R-:W-:Y:S02]  /*2900*/  MOV R22, 0x1 ;  /* 0x0000000100167802 */ /* 0x000fe40000000f00 */
[----:B------:R-:W-:Y:S01]  /*2910*/  LOP3.LUT R11, R10, 0x3ff00000, RZ, 0xfc, !PT ;  /* 0x3ff000000a0b7812 */ /* 0x000fe200078efcff */
[----:B------:R-:W-:Y:S01]  /*2920*/  IMAD.MOV.U32 R10, RZ, RZ, R2 ;  /* 0x000000ffff0a7224 */ /* 0x000fe200078e0002 */
[C---:B------:R-:W-:Y:S02]  /*2930*/  FSETP.GEU.AND P2, PT, |R21|.reuse, 1.469367938527859385e-39, PT ;  /* 0x001000001500780b */ /* 0x040fe40003f4e200 */
[----:B------:R-:W-:-:S02]  /*2940*/  LOP3.LUT R13, R21, 0x7ff00000, RZ, 0xc0, !PT ;  /* 0x7ff00000150d7812 */ /* 0x000fc400078ec0ff */
[----:B------:R-:W-:Y:S01]  /*2950*/  LOP3.LUT R32, R3, 0x7ff00000, RZ, 0xc0, !PT ;  /* 0x7ff0000003207812 */ /* 0x000fe200078ec0ff */
[----:B------:R-:W-:Y:S01]  /*2960*/  @!P0 DMUL R10, R2, 8.98846567431157953865e+307 ;  /* 0x7fe00000020a8828 */ /* 0x000fe20000000000 */
[----:B------:R-:W-:Y:S02]  /*2970*/  MOV R31, R13 ;  /* 0x0000000d001f7202 */ /* 0x000fe40000000f00 */
[----:B------:R-:W-:-:S03]  /*2980*/  ISETP.GE.U32.AND P1, PT, R13, R32, PT ;  /* 0x000000200d00720c */ /* 0x000fc60003f26070 */
[----:B------:R-:W0:Y:S02]  /*2990*/  MUFU.RCP64H R23, R11 ;  /* 0x0000000b00177308 */ /* 0x000e240000001800 */
[----:B------:R-:W-:-:S04]  /*29a0*/  @!P2 LOP3.LUT R16, R3, 0x7ff00000, RZ, 0xc0, !PT ;  /* 0x7ff000000310a812 */ /* 0x000fc800078ec0ff */
[----:B------:R-:W-:Y:S01]  /*29b0*/  @!P2 ISETP.GE.U32.AND P3, PT, R13, R16, PT ;  /* 0x000000100d00a20c */ /* 0x000fe20003f66070 */
[----:B------:R-:W-:Y:S01]  /*29c0*/  IMAD.MOV.U32 R16, RZ, RZ, R32 ;  /* 0x000000ffff107224 */ /* 0x000fe200078e0020 */
[----:B------:R-:W-:-:S05]  /*29d0*/  @!P0 LOP3.LUT R16, R11, 0x7ff00000, RZ, 0xc0, !PT ;  /* 0x7ff000000b108812 */ /* 0x000fca00078ec0ff */
[----:B------:R-:W-:Y:S01]  /*29e0*/  VIADD R33, R16, 0xffffffff ;  /* 0xffffffff10217836 */ /* 0x000fe20000000000 */
[----:B0-----:R-:W-:-:S08]  /*29f0*/  DFMA R24, R22, -R10, 1 ;  /* 0x3ff000001618742b */ /* 0x001fd0000000080a */
[----:B------:R-:W-:-:S08]  /*2a00*/  DFMA R24, R24, R24, R24 ;  /* 0x000000181818722b */ /* 0x000fd00000000018 */
[----:B------:R-:W-:Y:S01]  /*2a10*/  DFMA R26, R22, R24, R22 ;  /* 0x00000018161a722b */ /* 0x000fe20000000016 */
[C---:B------:R-:W-:Y:S01]  /*2a20*/  @!P2 SEL R25, R30.reuse, 0x63400000, !P3 ;  /* 0x634000001e19a807 */ /* 0x040fe20005800000 */
[----:B------:R-:W-:Y:S01]  /*2a30*/  IMAD.MOV.U32 R22, RZ, RZ, R20 ;  /* 0x000000ffff167224 */ /* 0x000fe200078e0014 */
[----:B------:R-:W-:Y:S01]  /*2a40*/  SEL R23, R30, 0x63400000, !P1 ;  /* 0x634000001e177807 */ /* 0x000fe20004800000 */
[----:B------:R-:W-:Y:S01]  /*2a50*/  @!P2 IMAD.MOV.U32 R24, RZ, RZ, RZ ;  /* 0x000000ffff18a224 */ /* 0x000fe200078e00ff */
[--C-:B------:R-:W-:Y:S02]  /*2a60*/  @!P2 LOP3.LUT R25, R25, 0x80000000, R21.reuse, 0xf8, !PT ;  /* 0x800000001919a812 */ /* 0x100fe400078ef815 */
[----:B------:R-:W-:Y:S01]  /*2a70*/  LOP3.LUT R23, R23, 0x800fffff, R21, 0xf8, !PT ;  /* 0x800fffff17177812 */ /* 0x000fe200078ef815 */
[----:B------:R-:W-:Y:S01]  /*2a80*/  DFMA R28, R26, -R10, 1 ;  /* 0x3ff000001a1c742b */ /* 0x000fe2000000080a */
[----:B------:R-:W-:-:S06]  /*2a90*/  @!P2 LOP3.LUT R25, R25, 0x100000, RZ, 0xfc, !PT ;  /* 0x001000001919a812 */ /* 0x000fcc00078efcff */
[----:B------:R-:W-:Y:S02]  /*2aa0*/  @!P2 DFMA R22, R22, 2, -R24 ;  /* 0x400000001616a82b */ /* 0x000fe40000000818 */
[----:B------:R-:W-:-:S08]  /*2ab0*/  DFMA R28, R26, R28, R26 ;  /* 0x0000001c1a1c722b */ /* 0x000fd0000000001a */
[----:B------:R-:W-:Y:S01]  /*2ac0*/  @!P2 LOP3.LUT R31, R23, 0x7ff00000, RZ, 0xc0, !PT ;  /* 0x7ff00000171fa812 */ /* 0x000fe200078ec0ff */
[----:B------:R-:W-:-:S04]  /*2ad0*/  DMUL R24, R28, R22 ;  /* 0x000000161c187228 */ /* 0x000fc80000000000 */
[----:B------:R-:W-:-:S04]  /*2ae0*/  VIADD R32, R31, 0xffffffff ;  /* 0xffffffff1f207836 */ /* 0x000fc80000000000 */
[----:B------:R-:W-:Y:S01]  /*2af0*/  DFMA R26, R24, -R10, R22 ;  /* 0x8000000a181a722b */ /* 0x000fe20000000016 */
[----:B------:R-:W-:-:S04]  /*2b00*/  ISETP.GT.U32.AND P0, PT, R32, 0x7feffffe, PT ;  /* 0x7feffffe2000780c */ /* 0x000fc80003f04070 */
[----:B------:R-:W-:-:S03]  /*2b10*/  ISETP.GT.U32.OR P0, PT, R33, 0x7feffffe, P0 ;  /* 0x7feffffe2100780c */ /* 0x000fc60000704470 */
[----:B------:R-:W-:-:S10]  /*2b20*/  DFMA R24, R28, R26, R24 ;  /* 0x0000001a1c18722b */ /* 0x000fd40000000018 */
[----:B------:R-:W-:Y:S05]  /*2b30*/  @P0 BRA `(.L_x_68) ;  /* 0x00000000006c0947 */ /* 0x000fea0003800000 */
[----:B------:R-:W-:-:S04]  /*2b40*/  LOP3.LUT R20, R3, 0x7ff00000, RZ, 0xc0, !PT ;  /* 0x7ff0000003147812 */ /* 0x000fc800078ec0ff */
[CC--:B------:R-:W-:Y:S02]  /*2b50*/  VIADDMNMX R16, R13.reuse, -R20.reuse, 0xb9600000, !PT ;  /* 0xb96000000d107446 */ /* 0x0c0fe40007800914 */
[----:B------:R-:W-:Y:S01]  /*2b60*/  ISETP.GE.U32.AND P0, PT, R13, R20, PT ;  /* 0x000000140d00720c */ /* 0x000fe20003f06070 */
[----:B------:R-:W-:Y:S01]  /*2b70*/  IMAD.MOV.U32 R20, RZ, RZ, RZ ;  /* 0x000000ffff147224 */ /* 0x000fe200078e00ff */
[----:B------:R-:W-:Y:S02]  /*2b80*/  VIMNMX R16, PT, PT, R16, 0x46a00000, PT ;  /* 0x46a0000010107848 */ /* 0x000fe40003fe0100 */
[----:B------:R-:W-:-:S04]  /*2b90*/  SEL R13, R30, 0x63400000, !P0 ;  /* 0x634000001e0d7807 */ /* 0x000fc80004000000 */
[----:B------:R-:W-:-:S05]  /*2ba0*/  IADD3 R16, PT, PT, -R13, R16, RZ ;  /* 0x000000100d107210 */ /* 0x000fca0007ffe1ff */
[----:B------:R-:W-:-:S06]  /*2bb0*/  VIADD R21, R16, 0x7fe00000 ;  /* 0x7fe0000010157836 */ /* 0x000fcc0000000000 */
[----:B------:R-:W-:-:S10]  /*2bc0*/  DMUL R26, R24, R20 ;  /* 0x00000014181a7228 */ /* 0x000fd40000000000 */
[----:B------:R-:W-:-:S13]  /*2bd0*/  FSETP.GTU.AND P0, PT, |R27|, 1.469367938527859385e-39, PT ;  /* 0x001000001b00780b */ /* 0x000fda0003f0c200 */
[----:B------:R-:W-:Y:S05]  /*2be0*/  @P0 BRA `(.L_x_69) ;  /* 0x0000000000940947 */ /* 0x000fea0003800000 */
[----:B------:R-:W-:Y:S01]  /*2bf0*/  DFMA R10, R24, -R10, R22 ;  /* 0x8000000a180a722b */ /* 0x000fe20000000016 */
[----:B------:R-:W-:-:S09]  /*2c00*/  IMAD.MOV.U32 R20, RZ, RZ, RZ ;  /* 0x000000ffff147224 */ /* 0x000fd200078e00ff */
[C---:B------:R-:W-:Y:S02]  /*2c10*/  FSETP.NEU.AND P0, PT, R11.reuse, RZ, PT ;  /* 0x000000ff0b00720b */ /* 0x040fe40003f0d000 */
[----:B------:R-:W-:-:S04]  /*2c20*/  LOP3.LUT R13, R11, 0x80000000, R3, 0x48, !PT ;  /* 0x800000000b0d7812 */ /* 0x000fc800078e4803 */
[----:B------:R-:W-:-:S07]  /*2c30*/  LOP3.LUT R21, R13, R21, RZ, 0xfc, !PT ;  /* 0x000000150d157212 */ /* 0x000fce00078efcff */
[----:B------:R-:W-:Y:S05]  /*2c40*/  @!P0 BRA `(.L_x_69) ;  /* 0x00000000007c8947 */ /* 0x000fea0003800000 */
[----:B------:R-:W-:Y:S01]  /*2c50*/  IADD3 R3, PT, PT, -R16, RZ, RZ ;  /* 0x000000ff10037210 */ /* 0x000fe20007ffe1ff */
[----:B------:R-:W-:Y:S01]  /*2c60*/  IMAD.MOV.U32 R2, RZ, RZ, RZ ;  /* 0x000000ffff027224 */ /* 0x000fe200078e00ff */
[----:B------:R-:W-:-:S05]  /*2c70*/  DMUL.RP R20, R24, R20 ;  /* 0x0000001418147228 */ /* 0x000fca0000008000 */
[----:B------:R-:W-:-:S05]  /*2c80*/  DFMA R2, R26, -R2, R24 ;  /* 0x800000021a02722b */ /* 0x000fca0000000018 */
[----:B------:R-:W-:Y:S02]  /*2c90*/  LOP3.LUT R13, R21, R13, RZ, 0x3c, !PT ;  /* 0x0000000d150d7212 */ /* 0x000fe400078e3cff */
[----:B------:R-:W-:-:S04]  /*2ca0*/  IADD3 R2, PT, PT, -R16, -0x43300000, RZ ;  /* 0xbcd0000010027810 */ /* 0x000fc80007ffe1ff */
[----:B------:R-:W-:-:S04]  /*2cb0*/  FSETP.NEU.AND P0, PT, |R3|, R2, PT ;  /* 0x000000020300720b */ /* 0x000fc80003f0d200 */
[----:B------:R-:W-:Y:S02]  /*2cc0*/  FSEL R26, R20, R26, !P0 ;  /* 0x0000001a141a7208 */ /* 0x000fe40004000000 */
[----:B------:R-:W-:Y:S01]  /*2cd0*/  FSEL R27, R13, R27, !P0 ;  /* 0x0000001b0d1b7208 */ /* 0x000fe20004000000 */
[----:B------:R-:W-:Y:S06]  /*2ce0*/  BRA `(.L_x_69) ;  /* 0x0000000000547947 */ /* 0x000fec0003800000 */
.L_x_68:
[----:B------:R-:W-:-:S14]  /*2cf0*/  DSETP.NAN.AND P0, PT, R20, R20, PT ;  /* 0x000000141400722a */ /* 0x000fdc0003f08000 */
[----:B------:R-:W-:Y:S05]  /*2d00*/  @P0 BRA `(.L_x_70) ;  /* 0x0000000000440947 */ /* 0x000fea0003800000 */
[----:B------:R-:W-:-:S14]  /*2d10*/  DSETP.NAN.AND P0, PT, R2, R2, PT ;  /* 0x000000020200722a */ /* 0x000fdc0003f08000 */
[----:B------:R-:W-:Y:S05]  /*2d20*/  @P0 BRA `(.L_x_71) ;  /* 0x0000000000300947 */ /* 0x000fea0003800000 */
[----:B------:R-:W-:Y:S01]  /*2d30*/  ISETP.NE.AND P0, PT, R31, R16, PT ;  /* 0x000000101f00720c */ /* 0x000fe20003f05270 */
[----:B------:R-:W-:Y:S02]  /*2d40*/  IMAD.MOV.U32 R26, RZ, RZ, 0x0 ;  /* 0x00000000ff1a7424 */ /* 0x000fe400078e00ff */
[----:B------:R-:W-:-:S10]  /*2d50*/  IMAD.MOV.U32 R27, RZ, RZ, -0x80000 ;  /* 0xfff80000ff1b7424 */ /* 0x000fd400078e00ff */
[----:B------:R-:W-:Y:S05]  /*2d60*/  @!P0 BRA `(.L_x_69) ;  /* 0x0000000000348947 */ /* 0x000fea0003800000 */
[----:B------:R-:W-:Y:S02]  /*2d70*/  ISETP.NE.AND P0, PT, R31, 0x7ff00000, PT ;  /* 0x7ff000001f00780c */ /* 0x000fe40003f05270 */
[----:B------:R-:W-:Y:S02]  /*2d80*/  LOP3.LUT R27, R21, 0x80000000, R3, 0x48, !PT ;  /* 0x80000000151b7812 */ /* 0x000fe400078e4803 */
[----:B------:R-:W-:-:S13]  /*2d90*/  ISETP.EQ.OR P0, PT, R16, RZ, !P0 ;  /* 0x000000ff1000720c */ /* 0x000fda0004702670 */
[----:B------:R-:W-:Y:S02]  /*2da0*/  @P0 LOP3.LUT R2, R27, 0x7ff00000, RZ, 0xfc, !PT ;  /* 0x7ff000001b020812 */ /* 0x000fe400078efcff */
[----:B------:R-:W-:Y:S01]  /*2db0*/  @!P0 MOV R26, RZ ;  /* 0x000000ff001a8202 */ /* 0x000fe20000000f00 */
[----:B------:R-:W-:Y:S02]  /*2dc0*/  @P0 IMAD.MOV.U32 R26, RZ, RZ, RZ ;  /* 0x000000ffff1a0224 */ /* 0x000fe400078e00ff */
[----:B------:R-:W-:Y:S01]  /*2dd0*/  @P0 IMAD.MOV.U32 R27, RZ, RZ, R2 ;  /* 0x000000ffff1b0224 */ /* 0x000fe200078e0002 */
[----:B------:R-:W-:Y:S06]  /*2de0*/  BRA `(.L_x_69) ;  /* 0x0000000000147947 */ /* 0x000fec0003800000 */
.L_x_71:
[----:B------:R-:W-:Y:S01]  /*2df0*/  LOP3.LUT R27, R3, 0x80000, RZ, 0xfc, !PT ;  /* 0x00080000031b7812 */ /* 0x000fe200078efcff */
[----:B------:R-:W-:Y:S01]  /*2e00*/  IMAD.MOV.U32 R26, RZ, RZ, R2 ;  /* 0x000000ffff1a7224 */ /* 0x000fe200078e0002 */
[----:B------:R-:W-:Y:S06]  /*2e10*/  BRA `(.L_x_69) ;  /* 0x0000000000087947 */ /* 0x000fec0003800000 */
.L_x_70:
[----:B------:R-:W-:Y:S02]  /*2e20*/  LOP3.LUT R27, R21, 0x80000, RZ, 0xfc, !PT ;  /* 0x00080000151b7812 */ /* 0x000fe400078efcff */
[----:B------:R-:W-:-:S07]  /*2e30*/  MOV R26, R20 ;  /* 0x00000014001a7202 */ /* 0x000fce0000000f00 */
.L_x_69:
[----:B------:R-:W-:Y:S05]  /*2e40*/  BSYNC.RECONVERGENT B1 ;  /* 0x0000000000017941 */ /* 0x000fea0003800200 */
.L_x_67:
[----:B------:R-:W-:Y:S02]  /*2e50*/  IMAD.MOV.U32 R13, RZ, RZ, 0x0 ;  /* 0x00000000ff0d7424 */ /* 0x000fe400078e00ff */
[----:B------:R-:W-:Y:S02]  /*2e60*/  IMAD.MOV.U32 R2, RZ, RZ, R26 ;  /* 0x000000ffff027224 */ /* 0x000fe400078e001a */
[----:B------:R-:W-:Y:S01]  /*2e70*/  IMAD.MOV.U32 R3, RZ, RZ, R27 ;  /* 0x000000ffff037224 */ /* 0x000fe200078e001b */
[----:B------:R-:W-:Y:S06]  /*2e80*/  RET.REL.NODEC R12 `(_Z14kernelgpuInituIdEvPT_S1_S1_S1_iiiiii) ;  /* 0xffffffd00c5c7950 */ /* 0x000fec0003c3ffff */
        .weak           $__internal_6_$__cuda_sm20_dsqrt_rn_f64_mediumpath_v1
        .type           $__internal_6_$__cuda_sm20_dsqrt_rn_f64_mediumpath_v1,@function
        .size           $__internal_6_$__cuda_sm20_dsqrt_rn_f64_mediumpath_v1,(.L_x_83 - $__internal_6_$__cuda_sm20_dsqrt_rn_f64_mediumpath_v1)
$__internal_6_$__cuda_sm20_dsqrt_rn_f64_mediumpath_v1:
[----:B------:R-:W-:Y:S01]  /*2e90*/  ISETP.GE.U32.AND P0, PT, R30, -0x3400000, PT ;  /* 0xfcc000001e00780c */ /* 0x000fe20003f06070 */
[----:B------:R-:W-:Y:S01]  /*2ea0*/  BSSY.RECONVERGENT B1, `(.L_x_72) ;  /* 0x0000026000017945 */ /* 0x000fe20003800200 */
[----:B------:R-:W-:Y:S01]  /*2eb0*/  MOV R38, R28 ;  /* 0x0000001c00267202 */ /* 0x000fe20000000f00 */
[----:B------:R-:W-:Y:S02]  /*2ec0*/  IMAD.MOV.U32 R28, RZ, RZ, R20 ;  /* 0x000000ffff1c7224 */ /* 0x000fe400078e0014 */
[----:B------:R-:W-:-:S08]  /*2ed0*/  IMAD.MOV.U32 R29, RZ, RZ, R21 ;  /* 0x000000ffff1d7224 */ /* 0x000fd000078e0015 */
[----:B------:R-:W-:Y:S05]  /*2ee0*/  @!P0 BRA `(.L_x_73) ;  /* 0x0000000000208947 */ /* 0x000fea0003800000 */
[----:B------:R-:W-:-:S10]  /*2ef0*/  DFMA.RM R8, R36, R38, R8 ;  /* 0x000000262408722b */ /* 0x000fd40000004008 */
[----:B------:R-:W-:-:S05]  /*2f00*/  IADD3 R30, P0, PT, R8, 0x1, RZ ;  /* 0x00000001081e7810 */ /* 0x000fca0007f1e0ff */
[----:B------:R-:W-:-:S06]  /*2f10*/  IMAD.X R31, RZ, RZ, R9, P0 ;  /* 0x000000ffff1f7224 */ /* 0x000fcc00000e0609 */
[----:B------:R-:W-:-:S08]  /*2f20*/  DFMA.RP R28, -R8, R30, R28 ;  /* 0x0000001e081c722b */ /* 0x000fd0000000811c */
[----:B------:R-:W-:-:S06]  /*2f30*/  DSETP.GT.AND P0, PT, R28, RZ, PT ;  /* 0x000000ff1c00722a */ /* 0x000fcc0003f04000 */
[----:B------:R-:W-:Y:S02]  /*2f40*/  FSEL R8, R30, R8, P0 ;  /* 0x000000081e087208 */ /* 0x000fe40000000000 */
[----:B------:R-:W-:Y:S01]  /*2f50*/  FSEL R9, R31, R9, P0 ;  /* 0x000000091f097208 */ /* 0x000fe20000000000 */
[----:B------:R-:W-:Y:S06]  /*2f60*/  BRA `(.L_x_74) ;  /* 0x0000000000647947 */ /* 0x000fec0003800000 */
.L_x_73:
[----:B------:R-:W-:-:S14]  /*2f70*/  DSETP.NE.AND P0, PT, R28, RZ, PT ;  /* 0x000000ff1c00722a */ /* 0x000fdc0003f05000 */
[----:B------:R-:W-:Y:S05]  /*2f80*/  @!P0 BRA `(.L_x_75) ;  /* 0x0000000000588947 */ /* 0x000fea0003800000 */
[----:B------:R-:W-:-:S13]  /*2f90*/  ISETP.GE.AND P0, PT, R29, RZ, PT ;  /* 0x000000ff1d00720c */ /* 0x000fda0003f06270 */
[----:B------:R-:W-:Y:S01]  /*2fa0*/  @!P0 MOV R8, 0x0 ;  /* 0x0000000000088802 */ /* 0x000fe20000000f00 */
[----:B------:R-:W-:Y:S01]  /*2fb0*/  @!P0 IMAD.MOV.U32 R9, RZ, RZ, -0x80000 ;  /* 0xfff80000ff098424 */ /* 0x000fe200078e00ff */
[----:B------:R-:W-:Y:S06]  /*2fc0*/  @!P0 BRA `(.L_x_74) ;  /* 0x00000000004c8947 */ /* 0x000fec0003800000 */
[----:B------:R-:W-:-:S13]  /*2fd0*/  ISETP.GT.AND P0, PT, R29, 0x7fefffff, PT ;  /* 0x7fefffff1d00780c */ /* 0x000fda0003f04270 */
[----:B------:R-:W-:Y:S05]  /*2fe0*/  @P0 BRA `(.L_x_75) ;  /* 0x0000000000400947 */ /* 0x000fea0003800000 */
[----:B------:R-:W-:Y:S01]  /*2ff0*/  DMUL R8, R28, 8.11296384146066816958e+31 ;  /* 0x469000001c087828 */ /* 0x000fe20000000000 */
[----:B------:R-:W-:Y:S01]  /*3000*/  IMAD.MOV.U32 R32, RZ, RZ, 0x0 ;  /* 0x00000000ff207424 */ /* 0x000fe200078e00ff */
[----:B------:R-:W-:Y:S01]  /*3010*/  MOV R33, 0x3fd80000 ;  /* 0x3fd8000000217802 */ /* 0x000fe20000000f00 */
[----:B------:R-:W-:-:S03]  /*3020*/  IMAD.MOV.U32 R28, RZ, RZ, RZ ;  /* 0x000000ffff1c7224 */ /* 0x000fc600078e00ff */
[----:B------:R-:W0:Y:S03]  /*3030*/  MUFU.RSQ64H R29, R9 ;  /* 0x00000009001d7308 */ /* 0x000e260000001c00 */
[----:B0-----:R-:W-:-:S08]  /*3040*/  DMUL R30, R28, R28 ;  /* 0x0000001c1c1e7228 */ /* 0x001fd00000000000 */
[----:B------:R-:W-:-:S08]  /*3050*/  DFMA R30, R8, -R30, 1 ;  /* 0x3ff00000081e742b */ /* 0x000fd0000000081e */
[----:B------:R-:W-:Y:S02]  /*3060*/  DFMA R32, R30, R32, 0.5 ;  /* 0x3fe000001e20742b */ /* 0x000fe40000000020 */
[----:B------:R-:W-:-:S08]  /*3070*/  DMUL R30, R28, R30 ;  /* 0x0000001e1c1e7228 */ /* 0x000fd00000000000 */
[----:B------:R-:W-:-:S08]  /*3080*/  DFMA R30, R32, R30, R28 ;  /* 0x0000001e201e722b */ /* 0x000fd0000000001c */
[----:B------:R-:W-:Y:S02]  /*3090*/  DMUL R28, R8, R30 ;  /* 0x0000001e081c7228 */ /* 0x000fe40000000000 */
[----:B------:R-:W-:-:S06]  /*30a0*/  VIADD R31, R31, 0xfff00000 ;  /* 0xfff000001f1f7836 */ /* 0x000fcc0000000000 */
[----:B------:R-:W-:-:S08]  /*30b0*/  DFMA R32, R28, -R28, R8 ;  /* 0x8000001c1c20722b */ /* 0x000fd00000000008 */
[----:B------:R-:W-:-:S10]  /*30c0*/  DFMA R8, R30, R32, R28 ;  /* 0x000000201e08722b */ /* 0x000fd4000000001c */
[----:B------:R-:W-:Y:S01]  /*30d0*/  VIADD R9, R9, 0xfcb00000 ;  /* 0xfcb0000009097836 */ /* 0x000fe20000000000 */
[----:B------:R-:W-:Y:S06]  /*30e0*/  BRA `(.L_x_74) ;  /* 0x0000000000047947 */ /* 0x000fec0003800000 */
.L_x_75:
[----:B------:R-:W-:-:S11]  /*30f0*/  DADD R8, R28, R28 ;  /* 0x000000001c087229 */ /* 0x000fd6000000001c */
.L_x_74:
[----:B------:R-:W-:Y:S05]  /*3100*/  BSYNC.RECONVERGENT B1 ;  /* 0x0000000000017941 */ /* 0x000fea0003800200 */
.L_x_72:
[----:B------:R-:W-:Y:S01]  /*3110*/  IMAD.MOV.U32 R40, RZ, RZ, R8 ;  /* 0x000000ffff287224 */ /* 0x000fe200078e0008 */
[----:B------:R-:W-:Y:S01]  /*3120*/  MOV R41, R9 ;  /* 0x0000000900297202 */ /* 0x000fe20000000f00 */
[----:B------:R-:W-:Y:S02]  /*3130*/  IMAD.MOV.U32 R8, RZ, RZ, R16 ;  /* 0x000000ffff087224 */ /* 0x000fe400078e0010 */
[----:B------:R-:W-:-:S04]  /*3140*/  IMAD.MOV.U32 R9, RZ, RZ, 0x0 ;  /* 0x00000000ff097424 */ /* 0x000fc800078e00ff */
[----:B------:R-:W-:Y:S05]  /*3150*/  RET.REL.NODEC R8 `(_Z14kernelgpuInituIdEvPT_S1_S1_S1_iiiiii) ;  /* 0xffffffcc08a87950 */ /* 0x000fea0003c3ffff */
.L_x_76:
        /* <DEDUP_REMOVED lines=10> */
.L_x_83:


//--------------------- .nv.shared.reserved.0     --------------------------
	.section	.nv.shared.reserved.0,"aw",@nobits
	.weak		__nv_reservedSMEM_offset_0_alias
	.size		__nv_reservedSMEM_offset_0_alias, 0, 64
	.other		__nv_reservedSMEM_offset_0_alias,@"STO_CUDA_RESERVED_SHARED STV_DEFAULT"
__nv_reservedSMEM_offset_0_alias:
	.zero		0
	.zero		64


//--------------------- .nv.constant0._Z14kernelgpuInituIfEvPT_S1_S1_S1_iiiiii --------------------------
	.section	.nv.constant0._Z14kernelgpuInituIfEvPT_S1_S1_S1_iiiiii,"a",@progbits
	.sectionflags	@""
	.align	4
.nv.constant0._Z14kernelgpuInituIfEvPT_S1_S1_S1_iiiiii:
	.zero		952


//--------------------- .nv.constant0._Z14kernelgpuInituIdEvPT_S1_S1_S1_iiiiii --------------------------
	.section	.nv.constant0._Z14kernelgpuInituIdEvPT_S1_S1_S1_iiiiii,"a",@progbits
	.sectionflags	@""
	.align	4
.nv.constant0._Z14kernelgpuInituIdEvPT_S1_S1_S1_iiiiii:
	.zero		952


//--------------------- SYMBOLS --------------------------

	.type		.nv.reservedSmem.offset0,@object
	.size		.nv.reservedSmem.offset0,0x4
